	.target	sm_100a

	.elftype	@"ET_EXEC"


//--------------------- .note.nv.tkinfo           --------------------------
	.section	.note.nv.tkinfo,"",@"SHT_NOTE"
	.sectionflags	@"SHF_NOTE_NV_TKINFO"
	.tkinfo
        /*0018*/ 	.word	0x00000002
        /*0030*/ 	.string	""
        /*0030*/ 	.string	"ptxas"
        /*0030*/ 	.string	"Cuda compilation tools, release 13.0, V13.0.88"
        /*0030*/ 	.string	"Build cuda_13.0.r13.0/compiler.36424714_0"
        /*0030*/ 	.string	"-arch sm_100a -m 64 "



//--------------------- .note.nv.cuinfo           --------------------------
	.section	.note.nv.cuinfo,"",@"SHT_NOTE"
	.sectionflags	@"SHF_NOTE_NV_CUINFO"
        /*0018*/ 	.short	0x0002
        /*001a*/ 	.short	0x0064
        /*001c*/ 	.short	0x0082
	.zero		2


//--------------------- .nv.info                  --------------------------
	.section	.nv.info,"",@"SHT_CUDA_INFO"
	.align	4


	//----- nvinfo : EIATTR_REGCOUNT
	.align		4
        /*0000*/ 	.byte	0x04, 0x2f
        /*0002*/ 	.short	(.L_19 - .L_18)
	.align		4
.L_18:
        /*0004*/ 	.word	index@(_ZN7cutlass13device_kernelINS_4gemm6kernel13GemmUniversalIN4cute5tupleIJiiiiEEENS1_10collective13CollectiveMmaINS1_35MainloopSm100TmaUmmaWarpSpecializedILi2ELi2ELi4ENS5_IJNS4_1CILi1EEESB_SB_EEEEENS5_IJNSA_ILi128EEENSA_ILi64EEESE_EEENS_10bfloat16_tENS5_IJlSB_lEEESH_SI_NS4_8TiledMMAINS4_8MMA_AtomIJNS4_20SM100_MMA_F16BF16_SSISH_SH_fLi128ELi64ELNS4_4UMMA5MajorE0ELSN_0ELNSM_7ScaleInE0ELSO_0EEEEEENS4_6LayoutISC_NS5_IJNSA_ILi0EEESS_SS_EEEEENS5_IJNS4_10UnderscoreESV_SV_EEEEENS4_13SM90_TMA_LOADENS4_14ComposedLayoutINS4_7SwizzleILi3ELi4ELi3EEENS4_18smem_ptr_flag_bitsILi16EEENSR_INS5_IJNSA_ILi8EEESF_EEENS5_IJSF_SB_EEEEEEEvNS4_8identityESY_S18_vS19_EENS_8epilogue10collective18CollectiveEpilogueINS1B_23Sm100TmaWarpSpecializedILi3ELi2ELi32ELb1ELb0EEEJSG_NS5_IJNSR_ISE_SB_EENSR_INSA_ILi32EEESB_EEEEESH_SI_SH_SI_NS1B_6fusion15FusionCallbacksIS1F_NS1K_17LinearCombinationISH_fSH_fLNS_15FloatRoundStyleE2EEESG_S1J_JEEENS4_5SM1004TMEM4LOAD26SM100_TMEM_LOAD_32dp32b32xESY_NSZ_INS10_ILi2ELi4ELi3EEES13_NSR_INS5_IJS14_S1H_EEENS5_IJS1H_SB_EEEEEEENS4_39AutoVectorizingCopyWithAssumedAlignmentILi128EEENS4_14SM90_TMA_STOREES1Y_S20_S20_EEEvvEEEEvNT_6ParamsE)
        /*0008*/ 	.word	0x0000006f


	//----- nvinfo : EIATTR_FRAME_SIZE
	.align		4
.L_19:
        /*000c*/ 	.byte	0x04, 0x11
        /*000e*/ 	.short	(.L_21 - .L_20)
	.align		4
.L_20:
        /*0010*/ 	.word	index@($__internal_2_$__cuda_sm10x_tcgen05_guardrail_trap_unallocated_columns_being_dealloced)
        /*0014*/ 	.word	0x00000000


	//----- nvinfo : EIATTR_FRAME_SIZE
	.align		4
.L_21:
        /*0018*/ 	.byte	0x04, 0x11
        /*001a*/ 	.short	(.L_23 - .L_22)
	.align		4
.L_22:
        /*001c*/ 	.word	index@($__internal_1_$__cuda_sm10x_tcgen05_guardrail_trap_phase_invalid_during_alloc)
        /*0020*/ 	.word	0x00000000


	//----- nvinfo : EIATTR_FRAME_SIZE
	.align		4
.L_23:
        /*0024*/ 	.byte	0x04, 0x11
        /*0026*/ 	.short	(.L_25 - .L_24)
	.align		4
.L_24:
        /*0028*/ 	.word	index@($__internal_0_$__cuda_sm10x_tcgen05_guardrail_trap_col_being_dealloced_not_returned_by_alloc)
        /*002c*/ 	.word	0x00000000


	//----- nvinfo : EIATTR_FRAME_SIZE
	.align		4
.L_25:
        /*0030*/ 	.byte	0x04, 0x11
        /*0032*/ 	.short	(.L_27 - .L_26)
	.align		4
.L_26:
        /*0034*/ 	.word	index@(_ZN7cutlass13device_kernelINS_4gemm6kernel13GemmUniversalIN4cute5tupleIJiiiiEEENS1_10collective13CollectiveMmaINS1_35MainloopSm100TmaUmmaWarpSpecializedILi2ELi2ELi4ENS5_IJNS4_1CILi1EEESB_SB_EEEEENS5_IJNSA_ILi128EEENSA_ILi64EEESE_EEENS_10bfloat16_tENS5_IJlSB_lEEESH_SI_NS4_8TiledMMAINS4_8MMA_AtomIJNS4_20SM100_MMA_F16BF16_SSISH_SH_fLi128ELi64ELNS4_4UMMA5MajorE0ELSN_0ELNSM_7ScaleInE0ELSO_0EEEEEENS4_6LayoutISC_NS5_IJNSA_ILi0EEESS_SS_EEEEENS5_IJNS4_10UnderscoreESV_SV_EEEEENS4_13SM90_TMA_LOADENS4_14ComposedLayoutINS4_7SwizzleILi3ELi4ELi3EEENS4_18smem_ptr_flag_bitsILi16EEENSR_INS5_IJNSA_ILi8EEESF_EEENS5_IJSF_SB_EEEEEEEvNS4_8identityESY_S18_vS19_EENS_8epilogue10collective18CollectiveEpilogueINS1B_23Sm100TmaWarpSpecializedILi3ELi2ELi32ELb1ELb0EEEJSG_NS5_IJNSR_ISE_SB_EENSR_INSA_ILi32EEESB_EEEEESH_SI_SH_SI_NS1B_6fusion15FusionCallbacksIS1F_NS1K_17LinearCombinationISH_fSH_fLNS_15FloatRoundStyleE2EEESG_S1J_JEEENS4_5SM1004TMEM4LOAD26SM100_TMEM_LOAD_32dp32b32xESY_NSZ_INS10_ILi2ELi4ELi3EEES13_NSR_INS5_IJS14_S1H_EEENS5_IJS1H_SB_EEEEEEENS4_39AutoVectorizingCopyWithAssumedAlignmentILi128EEENS4_14SM90_TMA_STOREES1Y_S20_S20_EEEvvEEEEvNT_6ParamsE)
        /*0038*/ 	.word	0x00000000


	//----- nvinfo : EIATTR_MIN_STACK_SIZE
	.align		4
.L_27:
        /*003c*/ 	.byte	0x04, 0x12
        /*003e*/ 	.short	(.L_29 - .L_28)
	.align		4
.L_28:
        /*0040*/ 	.word	index@(_ZN7cutlass13device_kernelINS_4gemm6kernel13GemmUniversalIN4cute5tupleIJiiiiEEENS1_10collective13CollectiveMmaINS1_35MainloopSm100TmaUmmaWarpSpecializedILi2ELi2ELi4ENS5_IJNS4_1CILi1EEESB_SB_EEEEENS5_IJNSA_ILi128EEENSA_ILi64EEESE_EEENS_10bfloat16_tENS5_IJlSB_lEEESH_SI_NS4_8TiledMMAINS4_8MMA_AtomIJNS4_20SM100_MMA_F16BF16_SSISH_SH_fLi128ELi64ELNS4_4UMMA5MajorE0ELSN_0ELNSM_7ScaleInE0ELSO_0EEEEEENS4_6LayoutISC_NS5_IJNSA_ILi0EEESS_SS_EEEEENS5_IJNS4_10UnderscoreESV_SV_EEEEENS4_13SM90_TMA_LOADENS4_14ComposedLayoutINS4_7SwizzleILi3ELi4ELi3EEENS4_18smem_ptr_flag_bitsILi16EEENSR_INS5_IJNSA_ILi8EEESF_EEENS5_IJSF_SB_EEEEEEEvNS4_8identityESY_S18_vS19_EENS_8epilogue10collective18CollectiveEpilogueINS1B_23Sm100TmaWarpSpecializedILi3ELi2ELi32ELb1ELb0EEEJSG_NS5_IJNSR_ISE_SB_EENSR_INSA_ILi32EEESB_EEEEESH_SI_SH_SI_NS1B_6fusion15FusionCallbacksIS1F_NS1K_17LinearCombinationISH_fSH_fLNS_15FloatRoundStyleE2EEESG_S1J_JEEENS4_5SM1004TMEM4LOAD26SM100_TMEM_LOAD_32dp32b32xESY_NSZ_INS10_ILi2ELi4ELi3EEES13_NSR_INS5_IJS14_S1H_EEENS5_IJS1H_SB_EEEEEEENS4_39AutoVectorizingCopyWithAssumedAlignmentILi128EEENS4_14SM90_TMA_STOREES1Y_S20_S20_EEEvvEEEEvNT_6ParamsE)
        /*0044*/ 	.word	0x00000000
.L_29:


//--------------------- .nv.compat                --------------------------
	.section	.nv.compat,"",@"SHT_CUDA_COMPAT_INFO"
	.align	4
        /*0000*/ 	.byte	0x02, 0x09, 0x01, 0x00, 0x02, 0x02, 0x02, 0x00, 0x02, 0x05, 0x05, 0x00, 0x03, 0x07, 0x01, 0x01
        /*0010*/ 	.byte	0x02, 0x03, 0x01, 0x00, 0x02, 0x06, 0x01, 0x00, 0x04, 0x0b, 0x08, 0x00, 0x09, 0x00, 0x00, 0x00
        /*0020*/ 	.byte	0x00, 0x00, 0x00, 0x00


//--------------------- .nv.info._ZN7cutlass13device_kernelINS_4gemm6kernel13GemmUniversalIN4cute5tupleIJiiiiEEENS1_10collective13CollectiveMmaINS1_35MainloopSm100TmaUmmaWarpSpecializedILi2ELi2ELi4ENS5_IJNS4_1CILi1EEESB_SB_EEEEENS5_IJNSA_ILi128EEENSA_ILi64EEESE_EEENS_10bfloat16_tENS5_IJlSB_lEEESH_SI_NS4_8TiledMMAINS4_8MMA_AtomIJNS4_20SM100_MMA_F16BF16_SSISH_SH_fLi128ELi64ELNS4_4UMMA5MajorE0ELSN_0ELNSM_7ScaleInE0ELSO_0EEEEEENS4_6LayoutISC_NS5_IJNSA_ILi0EEESS_SS_EEEEENS5_IJNS4_10UnderscoreESV_SV_EEEEENS4_13SM90_TMA_LOADENS4_14ComposedLayoutINS4_7SwizzleILi3ELi4ELi3EEENS4_18smem_ptr_flag_bitsILi16EEENSR_INS5_IJNSA_ILi8EEESF_EEENS5_IJSF_SB_EEEEEEEvNS4_8identityESY_S18_vS19_EENS_8epilogue10collective18CollectiveEpilogueINS1B_23Sm100TmaWarpSpecializedILi3ELi2ELi32ELb1ELb0EEEJSG_NS5_IJNSR_ISE_SB_EENSR_INSA_ILi32EEESB_EEEEESH_SI_SH_SI_NS1B_6fusion15FusionCallbacksIS1F_NS1K_17LinearCombinationISH_fSH_fLNS_15FloatRoundStyleE2EEESG_S1J_JEEENS4_5SM1004TMEM4LOAD26SM100_TMEM_LOAD_32dp32b32xESY_NSZ_INS10_ILi2ELi4ELi3EEES13_NSR_INS5_IJS14_S1H_EEENS5_IJS1H_SB_EEEEEEENS4_39AutoVectorizingCopyWithAssumedAlignmentILi128EEENS4_14SM90_TMA_STOREES1Y_S20_S20_EEEvvEEEEvNT_6ParamsE --------------------------
	.section	.nv.info._ZN7cutlass13device_kernelINS_4gemm6kernel13GemmUniversalIN4cute5tupleIJiiiiEEENS1_10collective13CollectiveMmaINS1_35MainloopSm100TmaUmmaWarpSpecializedILi2ELi2ELi4ENS5_IJNS4_1CILi1EEESB_SB_EEEEENS5_IJNSA_ILi128EEENSA_ILi64EEESE_EEENS_10bfloat16_tENS5_IJlSB_lEEESH_SI_NS4_8TiledMMAINS4_8MMA_AtomIJNS4_20SM100_MMA_F16BF16_SSISH_SH_fLi128ELi64ELNS4_4UMMA5MajorE0ELSN_0ELNSM_7ScaleInE0ELSO_0EEEEEENS4_6LayoutISC_NS5_IJNSA_ILi0EEESS_SS_EEEEENS5_IJNS4_10UnderscoreESV_SV_EEEEENS4_13SM90_TMA_LOADENS4_14ComposedLayoutINS4_7SwizzleILi3ELi4ELi3EEENS4_18smem_ptr_flag_bitsILi16EEENSR_INS5_IJNSA_ILi8EEESF_EEENS5_IJSF_SB_EEEEEEEvNS4_8identityESY_S18_vS19_EENS_8epilogue10collective18CollectiveEpilogueINS1B_23Sm100TmaWarpSpecializedILi3ELi2ELi32ELb1ELb0EEEJSG_NS5_IJNSR_ISE_SB_EENSR_INSA_ILi32EEESB_EEEEESH_SI_SH_SI_NS1B_6fusion15FusionCallbacksIS1F_NS1K_17LinearCombinationISH_fSH_fLNS_15FloatRoundStyleE2EEESG_S1J_JEEENS4_5SM1004TMEM4LOAD26SM100_TMEM_LOAD_32dp32b32xESY_NSZ_INS10_ILi2ELi4ELi3EEES13_NSR_INS5_IJS14_S1H_EEENS5_IJS1H_SB_EEEEEEENS4_39AutoVectorizingCopyWithAssumedAlignmentILi128EEENS4_14SM90_TMA_STOREES1Y_S20_S20_EEEvvEEEEvNT_6ParamsE,"",@"SHT_CUDA_INFO"
	.sectionflags	@""
	.align	4


	//----- nvinfo : EIATTR_CUDA_API_VERSION
	.align		4
        /*0000*/ 	.byte	0x04, 0x37
        /*0002*/ 	.short	(.L_31 - .L_30)
.L_30:
        /*0004*/ 	.word	0x00000082


	//----- nvinfo : EIATTR_KPARAM_INFO
	.align		4
.L_31:
        /*0008*/ 	.byte	0x04, 0x17
        /*000a*/ 	.short	(.L_33 - .L_32)
.L_32:
        /*000c*/ 	.word	0x00000000
        /*0010*/ 	.short	0x0000
        /*0012*/ 	.short	0x0000
        /*0014*/ 	.byte	0x00, 0xf0, 0x01, 0x20


	//----- nvinfo : EIATTR_AT_ENTRY_FRAGMENTS
	.align		4
.L_33:
        /*0018*/ 	.byte	0x04, 0x4f
        /*001a*/ 	.short	(.L_35 - .L_34)


	//   ....[0]....
.L_34:
        /*001c*/ 	.word	0x00000006


	//----- nvinfo : EIATTR_RESERVED_SMEM_USED
	.align		4
.L_35:
        /*0020*/ 	.byte	0x01, 0x41
	.zero		2


	//----- nvinfo : EIATTR_SPARSE_MMA_MASK
	.align		4
        /*0024*/ 	.byte	0x03, 0x50
        /*0026*/ 	.short	0x0000


	//----- nvinfo : EIATTR_TCGEN05_1CTA_USED
	.align		4
        /*0028*/ 	.byte	0x01, 0x51
	.zero		2


	//----- nvinfo : EIATTR_MAXREG_COUNT
	.align		4
        /*002c*/ 	.byte	0x03, 0x1b
        /*002e*/ 	.short	0x00ff


	//----- nvinfo : EIATTR_NUM_BARRIERS
	.align		4
        /*0030*/ 	.byte	0x02, 0x4c
        /*0032*/ 	.byte	0x07
	.zero		1


	//----- nvinfo : EIATTR_EXTERNS
	.align		4
        /*0034*/ 	.byte	0x04, 0x0f
        /*0036*/ 	.short	(.L_37 - .L_36)


	//   ....[0]....
	.align		4
.L_36:
        /*0038*/ 	.word	index@(__assertfail)


	//----- nvinfo : EIATTR_MERCURY_ISA_VERSION
	.align		4
.L_37:
        /*003c*/ 	.byte	0x03, 0x5f
        /*003e*/ 	.short	0x0101


	//----- nvinfo : EIATTR_INT_WARP_WIDE_INSTR_OFFSETS
	.align		4
        /*0040*/ 	.byte	0x04, 0x31
        /*0042*/ 	.short	(.L_39 - .L_38)


	//   ....[0]....
.L_38:
        /*0044*/ 	.word	0x00001ee0


	//   ....[1]....
        /*0048*/ 	.word	0x000039c0


	//   ....[2]....
        /*004c*/ 	.word	0x000039f0


	//   ....[3]....
        /*0050*/ 	.word	0x00003a40


	//   ....[4]....
        /*0054*/ 	.word	0x00004330


	//   ....[5]....
        /*0058*/ 	.word	0x00004350


	//   ....[6]....
        /*005c*/ 	.word	0x00004620


	//   ....[7]....
        /*0060*/ 	.word	0x00004750


	//----- nvinfo : EIATTR_COOP_GROUP_MASK_REGIDS
	.align		4
.L_39:
        /*0064*/ 	.byte	0x04, 0x29
        /*0066*/ 	.short	(.L_41 - .L_40)


	//   ....[0]....
.L_40:
        /*0068*/ 	.word	0xffffffff


	//   ....[1]....
        /*006c*/ 	.word	0xffffffff


	//   ....[2]....
        /*0070*/ 	.word	0xffffffff


	//   ....[3]....
        /*0074*/ 	.word	0xffffffff


	//   ....[4]....
        /*0078*/ 	.word	0xffffffff


	//   ....[5]....
        /*007c*/ 	.word	0xffffffff


	//   ....[6]....
        /*0080*/ 	.word	0xffffffff


	//   ....[7]....
        /*0084*/ 	.word	0xffffffff


	//   ....[8]....
        /*0088*/ 	.word	0xffffffff


	//   ....[9]....
        /*008c*/ 	.word	0xffffffff


	//   ....[10]....
        /*0090*/ 	.word	0xffffffff


	//   ....[11]....
        /*0094*/ 	.word	0xffffffff


	//   ....[12]....
        /*0098*/ 	.word	0xffffffff


	//----- nvinfo : EIATTR_COOP_GROUP_INSTR_OFFSETS
	.align		4
.L_41:
        /*009c*/ 	.byte	0x04, 0x28
        /*009e*/ 	.short	(.L_43 - .L_42)


	//   ....[0]....
.L_42:
        /*00a0*/ 	.word	0x00000090


	//   ....[1]....
        /*00a4*/ 	.word	0x000004d0


	//   ....[2]....
        /*00a8*/ 	.word	0x00000600


	//   ....[3]....
        /*00ac*/ 	.word	0x00000780


	//   ....[4]....
        /*00b0*/ 	.word	0x00000880


	//   ....[5]....
        /*00b4*/ 	.word	0x000009f0


	//   ....[6]....
        /*00b8*/ 	.word	0x00000b90


	//   ....[7]....
        /*00bc*/ 	.word	0x00001dc0


	//   ....[8]....
        /*00c0*/ 	.word	0x00002a80


	//   ....[9]....
        /*00c4*/ 	.word	0x00002c90


	//   ....[10]....
        /*00c8*/ 	.word	0x00002cc0


	//   ....[11]....
        /*00cc*/ 	.word	0x000038b0


	//   ....[12]....
        /*00d0*/ 	.word	0x00003ae0


	//----- nvinfo : EIATTR_VRC_CTA_INIT_COUNT
	.align		4
.L_43:
        /*00d4*/ 	.byte	0x02, 0x4a
        /*00d6*/ 	.byte	0x80
	.zero		1


	//----- nvinfo : EIATTR_SYSCALL_OFFSETS
	.align		4
        /*00d8*/ 	.byte	0x04, 0x46
        /*00da*/ 	.short	(.L_45 - .L_44)


	//   ....[0]....
.L_44:
        /*00dc*/ 	.word	0x00005300


	//   ....[1]....
        /*00e0*/ 	.word	0x000053f0


	//   ....[2]....
        /*00e4*/ 	.word	0x00005c30


	//   ....[3]....
        /*00e8*/ 	.word	0x000068e0


	//----- nvinfo : EIATTR_MBARRIER_INSTR_OFFSETS
	.align		4
.L_45:
        /*00ec*/ 	.byte	0x04, 0x39
        /*00ee*/ 	.short	(.L_47 - .L_46)


	//   ....[0]....
.L_46:
        /*00f0*/ 	.word	0x000005b0
        /*00f4*/ 	.word	0x000000ff
        /*00f8*/ 	.word	0x00000000
        /*00fc*/ 	.short	0x0100
        /*00fe*/ 	.byte	0x05
	.zero		1


	//   ....[1]....
        /*0100*/ 	.word	0x000005c0
        /*0104*/ 	.word	0x000000ff
        /*0108*/ 	.word	0x00000010
        /*010c*/ 	.short	0x0100
        /*010e*/ 	.byte	0x05
	.zero		1


	//   ....[2]....
        /*0110*/ 	.word	0x000005d0
        /*0114*/ 	.word	0x000000ff
        /*0118*/ 	.word	0x00000008
        /*011c*/ 	.short	0x0100
        /*011e*/ 	.byte	0x05
	.zero		1


	//   ....[3]....
        /*0120*/ 	.word	0x000005e0
        /*0124*/ 	.word	0x000000ff
        /*0128*/ 	.word	0x00000018
        /*012c*/ 	.short	0x0100
        /*012e*/ 	.byte	0x05
	.zero		1


	//   ....[4]....
        /*0130*/ 	.word	0x00000710
        /*0134*/ 	.word	0x000000ff
        /*0138*/ 	.word	0x00000020
        /*013c*/ 	.short	0x0100
        /*013e*/ 	.byte	0x07
	.zero		1


	//   ....[5]....
        /*0140*/ 	.word	0x00000720
        /*0144*/ 	.word	0x000000ff
        /*0148*/ 	.word	0x00000038
        /*014c*/ 	.short	0x0100
        /*014e*/ 	.byte	0x07
	.zero		1


	//   ....[6]....
        /*0150*/ 	.word	0x00000730
        /*0154*/ 	.word	0x000000ff
        /*0158*/ 	.word	0x00000028
        /*015c*/ 	.short	0x0100
        /*015e*/ 	.byte	0x07
	.zero		1


	//   ....[7]....
        /*0160*/ 	.word	0x00000740
        /*0164*/ 	.word	0x000000ff
        /*0168*/ 	.word	0x00000040
        /*016c*/ 	.short	0x0100
        /*016e*/ 	.byte	0x07
	.zero		1


	//   ....[8]....
        /*0170*/ 	.word	0x00000750
        /*0174*/ 	.word	0x000000ff
        /*0178*/ 	.word	0x00000030
        /*017c*/ 	.short	0x0100
        /*017e*/ 	.byte	0x07
	.zero		1


	//   ....[9]....
        /*0180*/ 	.word	0x00000760
        /*0184*/ 	.word	0x000000ff
        /*0188*/ 	.word	0x00000048
        /*018c*/ 	.short	0x0100
        /*018e*/ 	.byte	0x07
	.zero		1


	//   ....[10]....
        /*0190*/ 	.word	0x00000850
        /*0194*/ 	.word	0x000000ff
        /*0198*/ 	.word	0x00000050
        /*019c*/ 	.short	0x0100
        /*019e*/ 	.byte	0x05
	.zero		1


	//   ....[11]....
        /*01a0*/ 	.word	0x00000860
        /*01a4*/ 	.word	0x000000ff
        /*01a8*/ 	.word	0x00000058
        /*01ac*/ 	.short	0x0100
        /*01ae*/ 	.byte	0x05
	.zero		1


	//   ....[12]....
        /*01b0*/ 	.word	0x000009a0
        /*01b4*/ 	.word	0x000000ff
        /*01b8*/ 	.word	0x00000060
        /*01bc*/ 	.short	0x0100
        /*01be*/ 	.byte	0x05
	.zero		1


	//   ....[13]....
        /*01c0*/ 	.word	0x000009b0
        /*01c4*/ 	.word	0x000000ff
        /*01c8*/ 	.word	0x00000070
        /*01cc*/ 	.short	0x0100
        /*01ce*/ 	.byte	0x05
	.zero		1


	//   ....[14]....
        /*01d0*/ 	.word	0x000009c0
        /*01d4*/ 	.word	0x000000ff
        /*01d8*/ 	.word	0x00000068
        /*01dc*/ 	.short	0x0100
        /*01de*/ 	.byte	0x05
	.zero		1


	//   ....[15]....
        /*01e0*/ 	.word	0x000009d0
        /*01e4*/ 	.word	0x000000ff
        /*01e8*/ 	.word	0x00000078
        /*01ec*/ 	.short	0x0100
        /*01ee*/ 	.byte	0x05
	.zero		1


	//   ....[16]....
        /*01f0*/ 	.word	0x00000b00
        /*01f4*/ 	.word	0x000000ff
        /*01f8*/ 	.word	0x00000080
        /*01fc*/ 	.short	0x0100
        /*01fe*/ 	.byte	0x07
	.zero		1


	//   ....[17]....
        /*0200*/ 	.word	0x00000b10
        /*0204*/ 	.word	0x000000ff
        /*0208*/ 	.word	0x000000a0
        /*020c*/ 	.short	0x0100
        /*020e*/ 	.byte	0x07
	.zero		1


	//   ....[18]....
        /*0210*/ 	.word	0x00000b20
        /*0214*/ 	.word	0x000000ff
        /*0218*/ 	.word	0x00000088
        /*021c*/ 	.short	0x0100
        /*021e*/ 	.byte	0x07
	.zero		1


	//   ....[19]....
        /*0220*/ 	.word	0x00000b30
        /*0224*/ 	.word	0x000000ff
        /*0228*/ 	.word	0x000000a8
        /*022c*/ 	.short	0x0100
        /*022e*/ 	.byte	0x07
	.zero		1


	//   ....[20]....
        /*0230*/ 	.word	0x00000b40
        /*0234*/ 	.word	0x000000ff
        /*0238*/ 	.word	0x00000090
        /*023c*/ 	.short	0x0100
        /*023e*/ 	.byte	0x07
	.zero		1


	//   ....[21]....
        /*0240*/ 	.word	0x00000b50
        /*0244*/ 	.word	0x000000ff
        /*0248*/ 	.word	0x000000b0
        /*024c*/ 	.short	0x0100
        /*024e*/ 	.byte	0x07
	.zero		1


	//   ....[22]....
        /*0250*/ 	.word	0x00000b60
        /*0254*/ 	.word	0x000000ff
        /*0258*/ 	.word	0x00000098
        /*025c*/ 	.short	0x0100
        /*025e*/ 	.byte	0x07
	.zero		1


	//   ....[23]....
        /*0260*/ 	.word	0x00000b70
        /*0264*/ 	.word	0x000000ff
        /*0268*/ 	.word	0x000000b8
        /*026c*/ 	.short	0x0100
        /*026e*/ 	.byte	0x07
	.zero		1


	//   ....[24]....
        /*0270*/ 	.word	0x00000c60
        /*0274*/ 	.word	0x000000ff
        /*0278*/ 	.word	0x000000c0
        /*027c*/ 	.short	0x0100
        /*027e*/ 	.byte	0x05
	.zero		1


	//   ....[25]....
        /*0280*/ 	.word	0x00000c70
        /*0284*/ 	.word	0x000000ff
        /*0288*/ 	.word	0x000000d0
        /*028c*/ 	.short	0x0100
        /*028e*/ 	.byte	0x05
	.zero		1


	//   ....[26]....
        /*0290*/ 	.word	0x00000c80
        /*0294*/ 	.word	0x000000ff
        /*0298*/ 	.word	0x000000c8
        /*029c*/ 	.short	0x0100
        /*029e*/ 	.byte	0x05
	.zero		1


	//   ....[27]....
        /*02a0*/ 	.word	0x00000c90
        /*02a4*/ 	.word	0x000000ff
        /*02a8*/ 	.word	0x000000d8
        /*02ac*/ 	.short	0x0100
        /*02ae*/ 	.byte	0x05
	.zero		1


	//   ....[28]....
        /*02b0*/ 	.word	0x00001560
        /*02b4*/ 	.word	0x00000002
        /*02b8*/ 	.word	0x000000d0
        /*02bc*/ 	.short	0x010a
        /*02be*/ 	.byte	0xff
	.zero		1


	//   ....[29]....
        /*02c0*/ 	.word	0x00001590
        /*02c4*/ 	.word	0x00000002
        /*02c8*/ 	.word	0x000000c0
        /*02cc*/ 	.short	0x0101
        /*02ce*/ 	.byte	0xff
	.zero		1


	//   ....[30]....
        /*02d0*/ 	.word	0x00001660
        /*02d4*/ 	.word	0x000000ff
        /*02d8*/ 	.word	0x00000010
        /*02dc*/ 	.short	0x010a
        /*02de*/ 	.byte	0x08
	.zero		1


	//   ....[31]....
        /*02e0*/ 	.word	0x00001700
        /*02e4*/ 	.word	0x000000ff
        /*02e8*/ 	.word	0x00000010
        /*02ec*/ 	.short	0x010a
        /*02ee*/ 	.byte	0x21
	.zero		1


	//   ....[32]....
        /*02f0*/ 	.word	0x00001850
        /*02f4*/ 	.word	0x000000ff
        /*02f8*/ 	.word	0x00000010
        /*02fc*/ 	.short	0x010a
        /*02fe*/ 	.byte	0x08
	.zero		1


	//   ....[33]....
        /*0300*/ 	.word	0x00001a20
        /*0304*/ 	.word	0x000000ff
        /*0308*/ 	.word	0x00000058
        /*030c*/ 	.short	0x0101
        /*030e*/ 	.byte	0x04
	.zero		1


	//   ....[34]....
        /*0310*/ 	.word	0x00001a40
        /*0314*/ 	.word	0x000000ff
        /*0318*/ 	.word	0x00000010
        /*031c*/ 	.short	0x010a
        /*031e*/ 	.byte	0x08
	.zero		1


	//   ....[35]....
        /*0320*/ 	.word	0x00001ac0
        /*0324*/ 	.word	0x000000ff
        /*0328*/ 	.word	0x00000010
        /*032c*/ 	.short	0x010a
        /*032e*/ 	.byte	0x21
	.zero		1


	//   ....[36]....
        /*0330*/ 	.word	0x00001c10
        /*0334*/ 	.word	0x000000ff
        /*0338*/ 	.word	0x00000010
        /*033c*/ 	.short	0x010a
        /*033e*/ 	.byte	0x08
	.zero		1


	//   ....[37]....
        /*0340*/ 	.word	0x00001df0
        /*0344*/ 	.word	0x00000002
        /*0348*/ 	.word	0x00000060
        /*034c*/ 	.short	0x010a
        /*034e*/ 	.byte	0xff
	.zero		1


	//   ....[38]....
        /*0350*/ 	.word	0x00001eb0
        /*0354*/ 	.word	0x00000002
        /*0358*/ 	.word	0x00000000
        /*035c*/ 	.short	0x0101
        /*035e*/ 	.byte	0xff
	.zero		1


	//   ....[39]....
        /*0360*/ 	.word	0x00002410
        /*0364*/ 	.word	0x000000ff
        /*0368*/ 	.word	0x00000000
        /*036c*/ 	.short	0x010a
        /*036e*/ 	.byte	0x04
	.zero		1


	//   ....[40]....
        /*0370*/ 	.word	0x000024b0
        /*0374*/ 	.word	0x00000000
        /*0378*/ 	.word	0x00000000
        /*037c*/ 	.short	0x010a
        /*037e*/ 	.byte	0xff
	.zero		1


	//   ....[41]....
        /*0380*/ 	.word	0x000025d0
        /*0384*/ 	.word	0x00000000
        /*0388*/ 	.word	0x000000c0
        /*038c*/ 	.short	0x010a
        /*038e*/ 	.byte	0xff
	.zero		1


	//   ....[42]....
        /*0390*/ 	.word	0x00002640
        /*0394*/ 	.word	0x00000000
        /*0398*/ 	.word	0x00000000
        /*039c*/ 	.short	0x0101
        /*039e*/ 	.byte	0xff
	.zero		1


	//   ....[43]....
        /*03a0*/ 	.word	0x00002660
        /*03a4*/ 	.word	0x000000ff
        /*03a8*/ 	.word	0x00000070
        /*03ac*/ 	.short	0x010a
        /*03ae*/ 	.byte	0x05
	.zero		1


	//   ....[44]....
        /*03b0*/ 	.word	0x00002780
        /*03b4*/ 	.word	0x00000000
        /*03b8*/ 	.word	0x00000060
        /*03bc*/ 	.short	0x010a
        /*03be*/ 	.byte	0xff
	.zero		1


	//   ....[45]....
        /*03c0*/ 	.word	0x00002880
        /*03c4*/ 	.word	0x00000000
        /*03c8*/ 	.word	0x00000000
        /*03cc*/ 	.short	0x0101
        /*03ce*/ 	.byte	0xff
	.zero		1


	//   ....[46]....
        /*03d0*/ 	.word	0x00002910
        /*03d4*/ 	.word	0x000000ff
        /*03d8*/ 	.word	0x00000070
        /*03dc*/ 	.short	0x0106
        /*03de*/ 	.byte	0x05
	.zero		1


	//   ....[47]....
        /*03e0*/ 	.word	0x00002930
        /*03e4*/ 	.word	0x000000ff
        /*03e8*/ 	.word	0x00000070
        /*03ec*/ 	.short	0x010a
        /*03ee*/ 	.byte	0x05
	.zero		1


	//   ....[48]....
        /*03f0*/ 	.word	0x000029c0
        /*03f4*/ 	.word	0x000000ff
        /*03f8*/ 	.word	0x00000070
        /*03fc*/ 	.short	0x0106
        /*03fe*/ 	.byte	0x04
	.zero		1


	//   ....[49]....
        /*0400*/ 	.word	0x00002a00
        /*0404*/ 	.word	0x00000000
        /*0408*/ 	.word	0x00000070
        /*040c*/ 	.short	0x010a
        /*040e*/ 	.byte	0xff
	.zero		1


	//   ....[50]....
        /*0410*/ 	.word	0x00002fc0
        /*0414*/ 	.word	0x00000000
        /*0418*/ 	.word	0x00000060
        /*041c*/ 	.short	0x010a
        /*041e*/ 	.byte	0xff
	.zero		1


	//   ....[51]....
        /*0420*/ 	.word	0x000030c0
        /*0424*/ 	.word	0x00000003
        /*0428*/ 	.word	0x00000000
        /*042c*/ 	.short	0x0101
        /*042e*/ 	.byte	0xff
	.zero		1


	//   ....[52]....
        /*0430*/ 	.word	0x000030d0
        /*0434*/ 	.word	0x000000ff
        /*0438*/ 	.word	0x00000000
        /*043c*/ 	.short	0x010a
        /*043e*/ 	.byte	0x07
	.zero		1


	//   ....[53]....
        /*0440*/ 	.word	0x00003100
        /*0444*/ 	.word	0x000000ff
        /*0448*/ 	.word	0x000000a0
        /*044c*/ 	.short	0x010a
        /*044e*/ 	.byte	0x06
	.zero		1


	//   ....[54]....
        /*0450*/ 	.word	0x000031d0
        /*0454*/ 	.word	0x000000ff
        /*0458*/ 	.word	0x00000000
        /*045c*/ 	.short	0x010a
        /*045e*/ 	.byte	0x0b
	.zero		1


	//   ....[55]....
        /*0460*/ 	.word	0x00003300
        /*0464*/ 	.word	0x000000ff
        /*0468*/ 	.word	0x00000000
        /*046c*/ 	.short	0x010a
        /*046e*/ 	.byte	0x22
	.zero		1


	//   ....[56]....
        /*0470*/ 	.word	0x000036e0
        /*0474*/ 	.word	0x000000ff
        /*0478*/ 	.word	0x00000000
        /*047c*/ 	.short	0x010a
        /*047e*/ 	.byte	0x06
	.zero		1


	//   ....[57]....
        /*0480*/ 	.word	0x00003770
        /*0484*/ 	.word	0x000000ff
        /*0488*/ 	.word	0x00000000
        /*048c*/ 	.short	0x010a
        /*048e*/ 	.byte	0x06
	.zero		1


	//   ....[58]....
        /*0490*/ 	.word	0x00003800
        /*0494*/ 	.word	0x000000ff
        /*0498*/ 	.word	0x00000000
        /*049c*/ 	.short	0x010a
        /*049e*/ 	.byte	0x06
	.zero		1


	//   ....[59]....
        /*04a0*/ 	.word	0x00003890
        /*04a4*/ 	.word	0x000000ff
        /*04a8*/ 	.word	0x00000000
        /*04ac*/ 	.short	0x010a
        /*04ae*/ 	.byte	0x07
	.zero		1


	//   ....[60]....
        /*04b0*/ 	.word	0x00003cd0
        /*04b4*/ 	.word	0x00000000
        /*04b8*/ 	.word	0x00000060
        /*04bc*/ 	.short	0x010a
        /*04be*/ 	.byte	0xff
	.zero		1


	//   ....[61]....
        /*04c0*/ 	.word	0x00003d90
        /*04c4*/ 	.word	0x00000000
        /*04c8*/ 	.word	0x00000000
        /*04cc*/ 	.short	0x0101
        /*04ce*/ 	.byte	0xff
	.zero		1


	//   ....[62]....
        /*04d0*/ 	.word	0x000040b0
        /*04d4*/ 	.word	0x000000ff
        /*04d8*/ 	.word	0x00000058
        /*04dc*/ 	.short	0x010a
        /*04de*/ 	.byte	0x07
	.zero		1


	//   ....[63]....
        /*04e0*/ 	.word	0x000042d0
        /*04e4*/ 	.word	0x000000ff
        /*04e8*/ 	.word	0x00000038
        /*04ec*/ 	.short	0x010a
        /*04ee*/ 	.byte	0x0f
	.zero		1


	//   ....[64]....
        /*04f0*/ 	.word	0x000044d0
        /*04f4*/ 	.word	0x000000ff
        /*04f8*/ 	.word	0x00000020
        /*04fc*/ 	.short	0x010b
        /*04fe*/ 	.byte	0x0f
	.zero		1


	//   ....[65]....
        /*0500*/ 	.word	0x00004520
        /*0504*/ 	.word	0x000000ff
        /*0508*/ 	.word	0x00000000
        /*050c*/ 	.short	0x0101
        /*050e*/ 	.byte	0x10
	.zero		1


	//   ....[66]....
        /*0510*/ 	.word	0x00004560
        /*0514*/ 	.word	0x000000ff
        /*0518*/ 	.word	0x00000038
        /*051c*/ 	.short	0x010a
        /*051e*/ 	.byte	0x0d
	.zero		1


	//   ....[67]....
        /*0520*/ 	.word	0x000047a0
        /*0524*/ 	.word	0x000000ff
        /*0528*/ 	.word	0x00000020
        /*052c*/ 	.short	0x010b
        /*052e*/ 	.byte	0x0d
	.zero		1


	//   ....[68]....
        /*0530*/ 	.word	0x00004810
        /*0534*/ 	.word	0x000000ff
        /*0538*/ 	.word	0x00000000
        /*053c*/ 	.short	0x0101
        /*053e*/ 	.byte	0x0f
	.zero		1


	//   ....[69]....
        /*0540*/ 	.word	0x00004860
        /*0544*/ 	.word	0x000000ff
        /*0548*/ 	.word	0x00000000
        /*054c*/ 	.short	0x010a
        /*054e*/ 	.byte	0x04
	.zero		1


	//   ....[70]....
        /*0550*/ 	.word	0x000048f0
        /*0554*/ 	.word	0x000000ff
        /*0558*/ 	.word	0x00000000
        /*055c*/ 	.short	0x010a
        /*055e*/ 	.byte	0x04
	.zero		1


	//   ....[71]....
        /*0560*/ 	.word	0x00004990
        /*0564*/ 	.word	0x00000000
        /*0568*/ 	.word	0x00000000
        /*056c*/ 	.short	0x010a
        /*056e*/ 	.byte	0xff
	.zero		1


	//   ....[72]....
        /*0570*/ 	.word	0x00004cd0
        /*0574*/ 	.word	0x00000000
        /*0578*/ 	.word	0x00000060
        /*057c*/ 	.short	0x010a
        /*057e*/ 	.byte	0xff
	.zero		1


	//   ....[73]....
        /*0580*/ 	.word	0x00004de0
        /*0584*/ 	.word	0x00000000
        /*0588*/ 	.word	0x00000000
        /*058c*/ 	.short	0x0101
        /*058e*/ 	.byte	0xff
	.zero		1


	//   ....[74]....
        /*0590*/ 	.word	0x00005880
        /*0594*/ 	.word	0x00000000
        /*0598*/ 	.word	0x00000020
        /*059c*/ 	.short	0x010a
        /*059e*/ 	.byte	0xff
	.zero		1


	//   ....[75]....
        /*05a0*/ 	.word	0x000058f0
        /*05a4*/ 	.word	0x00000049
        /*05a8*/ 	.word	0x00000080
        /*05ac*/ 	.short	0x010a
        /*05ae*/ 	.byte	0xff
	.zero		1


	//   ....[76]....
        /*05b0*/ 	.word	0x000059e0
        /*05b4*/ 	.word	0x00000000
        /*05b8*/ 	.word	0x00000020
        /*05bc*/ 	.short	0x010a
        /*05be*/ 	.byte	0xff
	.zero		1


	//   ....[77]....
        /*05c0*/ 	.word	0x00005b10
        /*05c4*/ 	.word	0x00000049
        /*05c8*/ 	.word	0x00000080
        /*05cc*/ 	.short	0x010a
        /*05ce*/ 	.byte	0xff
	.zero		1


	//   ....[78]....
        /*05d0*/ 	.word	0x00006620
        /*05d4*/ 	.word	0x00000000
        /*05d8*/ 	.word	0x00000000
        /*05dc*/ 	.short	0x0101
        /*05de*/ 	.byte	0xff
	.zero		1


	//   ....[79]....
        /*05e0*/ 	.word	0x00006630
        /*05e4*/ 	.word	0x00000002
        /*05e8*/ 	.word	0x00000020
        /*05ec*/ 	.short	0x010a
        /*05ee*/ 	.byte	0xff
	.zero		1


	//   ....[80]....
        /*05f0*/ 	.word	0x00006700
        /*05f4*/ 	.word	0x00000002
        /*05f8*/ 	.word	0x00000020
        /*05fc*/ 	.short	0x010a
        /*05fe*/ 	.byte	0xff
	.zero		1


	//   ....[81]....
        /*0600*/ 	.word	0x00006a70
        /*0604*/ 	.word	0x000000ff
        /*0608*/ 	.word	0x00000000
        /*060c*/ 	.short	0x0101
        /*060e*/ 	.byte	0x05
	.zero		1


	//   ....[82]....
        /*0610*/ 	.word	0x000073a0
        /*0614*/ 	.word	0x00000000
        /*0618*/ 	.word	0x00000000
        /*061c*/ 	.short	0x0101
        /*061e*/ 	.byte	0xff
	.zero		1


	//   ....[83]....
        /*0620*/ 	.word	0x00007610
        /*0624*/ 	.word	0x000000ff
        /*0628*/ 	.word	0x00000000
        /*062c*/ 	.short	0x0101
        /*062e*/ 	.byte	0x04
	.zero		1


	//   ....[84]....
        /*0630*/ 	.word	0x00007630
        /*0634*/ 	.word	0x00000002
        /*0638*/ 	.word	0x000000d0
        /*063c*/ 	.short	0x010a
        /*063e*/ 	.byte	0xff
	.zero		1


	//   ....[85]....
        /*0640*/ 	.word	0x00007690
        /*0644*/ 	.word	0x00000002
        /*0648*/ 	.word	0x00000010
        /*064c*/ 	.short	0x010a
        /*064e*/ 	.byte	0xff
	.zero		1


	//   ....[86]....
        /*0650*/ 	.word	0x000076f0
        /*0654*/ 	.word	0x00000002
        /*0658*/ 	.word	0x00000010
        /*065c*/ 	.short	0x010a
        /*065e*/ 	.byte	0xff
	.zero		1


	//   ....[87]....
        /*0660*/ 	.word	0x00007740
        /*0664*/ 	.word	0x00000002
        /*0668*/ 	.word	0x00000060
        /*066c*/ 	.short	0x010a
        /*066e*/ 	.byte	0xff
	.zero		1


	//   ....[88]....
        /*0670*/ 	.word	0x000077a0
        /*0674*/ 	.word	0x00000000
        /*0678*/ 	.word	0x00000000
        /*067c*/ 	.short	0x010a
        /*067e*/ 	.byte	0xff
	.zero		1


	//   ....[89]....
        /*0680*/ 	.word	0x000077f0
        /*0684*/ 	.word	0x00000000
        /*0688*/ 	.word	0x000000c0
        /*068c*/ 	.short	0x010a
        /*068e*/ 	.byte	0xff
	.zero		1


	//   ....[90]....
        /*0690*/ 	.word	0x00007850
        /*0694*/ 	.word	0x00000000
        /*0698*/ 	.word	0x00000070
        /*069c*/ 	.short	0x010a
        /*069e*/ 	.byte	0xff
	.zero		1


	//   ....[91]....
        /*06a0*/ 	.word	0x000078a0
        /*06a4*/ 	.word	0x00000000
        /*06a8*/ 	.word	0x00000060
        /*06ac*/ 	.short	0x010a
        /*06ae*/ 	.byte	0xff
	.zero		1


	//   ....[92]....
        /*06b0*/ 	.word	0x00007900
        /*06b4*/ 	.word	0x00000000
        /*06b8*/ 	.word	0x00000070
        /*06bc*/ 	.short	0x010a
        /*06be*/ 	.byte	0xff
	.zero		1


	//   ....[93]....
        /*06c0*/ 	.word	0x00007950
        /*06c4*/ 	.word	0x00000000
        /*06c8*/ 	.word	0x00000060
        /*06cc*/ 	.short	0x010a
        /*06ce*/ 	.byte	0xff
	.zero		1


	//   ....[94]....
        /*06d0*/ 	.word	0x000079b0
        /*06d4*/ 	.word	0x00000002
        /*06d8*/ 	.word	0x000000a0
        /*06dc*/ 	.short	0x010a
        /*06de*/ 	.byte	0xff
	.zero		1


	//   ....[95]....
        /*06e0*/ 	.word	0x00007a10
        /*06e4*/ 	.word	0x00000000
        /*06e8*/ 	.word	0x00000000
        /*06ec*/ 	.short	0x010a
        /*06ee*/ 	.byte	0xff
	.zero		1


	//   ....[96]....
        /*06f0*/ 	.word	0x00007a70
        /*06f4*/ 	.word	0x00000000
        /*06f8*/ 	.word	0x00000000
        /*06fc*/ 	.short	0x010a
        /*06fe*/ 	.byte	0xff
	.zero		1


	//   ....[97]....
        /*0700*/ 	.word	0x00007ad0
        /*0704*/ 	.word	0x00000000
        /*0708*/ 	.word	0x00000000
        /*070c*/ 	.short	0x010a
        /*070e*/ 	.byte	0xff
	.zero		1


	//   ....[98]....
        /*0710*/ 	.word	0x00007b30
        /*0714*/ 	.word	0x00000000
        /*0718*/ 	.word	0x00000000
        /*071c*/ 	.short	0x010a
        /*071e*/ 	.byte	0xff
	.zero		1


	//   ....[99]....
        /*0720*/ 	.word	0x00007b90
        /*0724*/ 	.word	0x00000000
        /*0728*/ 	.word	0x00000000
        /*072c*/ 	.short	0x010a
        /*072e*/ 	.byte	0xff
	.zero		1


	//   ....[100]....
        /*0730*/ 	.word	0x00007be0
        /*0734*/ 	.word	0x00000000
        /*0738*/ 	.word	0x00000060
        /*073c*/ 	.short	0x010a
        /*073e*/ 	.byte	0xff
	.zero		1


	//   ....[101]....
        /*0740*/ 	.word	0x00007c40
        /*0744*/ 	.word	0x00000000
        /*0748*/ 	.word	0x00000058
        /*074c*/ 	.short	0x010a
        /*074e*/ 	.byte	0xff
	.zero		1


	//   ....[102]....
        /*0750*/ 	.word	0x00007ca0
        /*0754*/ 	.word	0x00000000
        /*0758*/ 	.word	0x00000038
        /*075c*/ 	.short	0x010a
        /*075e*/ 	.byte	0xff
	.zero		1


	//   ....[103]....
        /*0760*/ 	.word	0x00007d00
        /*0764*/ 	.word	0x00000000
        /*0768*/ 	.word	0x00000038
        /*076c*/ 	.short	0x010a
        /*076e*/ 	.byte	0xff
	.zero		1


	//   ....[104]....
        /*0770*/ 	.word	0x00007d60
        /*0774*/ 	.word	0x00000000
        /*0778*/ 	.word	0x00000000
        /*077c*/ 	.short	0x010a
        /*077e*/ 	.byte	0xff
	.zero		1


	//   ....[105]....
        /*0780*/ 	.word	0x00007dc0
        /*0784*/ 	.word	0x00000000
        /*0788*/ 	.word	0x00000000
        /*078c*/ 	.short	0x010a
        /*078e*/ 	.byte	0xff
	.zero		1


	//   ....[106]....
        /*0790*/ 	.word	0x00007e10
        /*0794*/ 	.word	0x00000000
        /*0798*/ 	.word	0x00000060
        /*079c*/ 	.short	0x010a
        /*079e*/ 	.byte	0xff
	.zero		1


	//   ....[107]....
        /*07a0*/ 	.word	0x00007e60
        /*07a4*/ 	.word	0x00000000
        /*07a8*/ 	.word	0x00000020
        /*07ac*/ 	.short	0x010a
        /*07ae*/ 	.byte	0xff
	.zero		1


	//   ....[108]....
        /*07b0*/ 	.word	0x00007eb0
        /*07b4*/ 	.word	0x00000049
        /*07b8*/ 	.word	0x00000080
        /*07bc*/ 	.short	0x010a
        /*07be*/ 	.byte	0xff
	.zero		1


	//   ....[109]....
        /*07c0*/ 	.word	0x00007f00
        /*07c4*/ 	.word	0x00000002
        /*07c8*/ 	.word	0x00000020
        /*07cc*/ 	.short	0x010a
        /*07ce*/ 	.byte	0xff
	.zero		1


	//----- nvinfo : EIATTR_NUM_MBARRIERS
	.align		4
.L_47:
        /*07d0*/ 	.byte	0x03, 0x38
        /*07d2*/ 	.short	0x001c


	//----- nvinfo : EIATTR_EXIT_INSTR_OFFSETS
	.align		4
        /*07d4*/ 	.byte	0x04, 0x1c
        /*07d6*/ 	.short	(.L_49 - .L_48)


	//   ....[0]....
.L_48:
        /*07d8*/ 	.word	0x000024e0


	//   ....[1]....
        /*07dc*/ 	.word	0x000029d0


	//   ....[2]....
        /*07e0*/ 	.word	0x00002a30


	//   ....[3]....
        /*07e4*/ 	.word	0x00003af0


	//   ....[4]....
        /*07e8*/ 	.word	0x000049c0


	//   ....[5]....
        /*07ec*/ 	.word	0x00004a00


	//   ....[6]....
        /*07f0*/ 	.word	0x00007500


	//   ....[7]....
        /*07f4*/ 	.word	0x00007580


	//   ....[8]....
        /*07f8*/ 	.word	0x000075b0


	//   ....[9]....
        /*07fc*/ 	.word	0x00007620


	//----- nvinfo : EIATTR_MAX_THREADS
	.align		4
.L_49:
        /*0800*/ 	.byte	0x04, 0x05
        /*0802*/ 	.short	(.L_51 - .L_50)
.L_50:
        /*0804*/ 	.word	0x00000100
        /*0808*/ 	.word	0x00000001
        /*080c*/ 	.word	0x00000001


	//----- nvinfo : EIATTR_CRS_STACK_SIZE
	.align		4
.L_51:
        /*0810*/ 	.byte	0x04, 0x1e
        /*0812*/ 	.short	(.L_53 - .L_52)
.L_52:
        /*0814*/ 	.word	0x00000000


	//----- nvinfo : EIATTR_CBANK_PARAM_SIZE
	.align		4
.L_53:
        /*0818*/ 	.byte	0x03, 0x19
        /*081a*/ 	.short	0x0800


	//----- nvinfo : EIATTR_PARAM_CBANK
	.align		4
        /*081c*/ 	.byte	0x04, 0x0a
        /*081e*/ 	.short	(.L_55 - .L_54)
	.align		4
.L_54:
        /*0820*/ 	.word	index@(.nv.constant0._ZN7cutlass13device_kernelINS_4gemm6kernel13GemmUniversalIN4cute5tupleIJiiiiEEENS1_10collective13CollectiveMmaINS1_35MainloopSm100TmaUmmaWarpSpecializedILi2ELi2ELi4ENS5_IJNS4_1CILi1EEESB_SB_EEEEENS5_IJNSA_ILi128EEENSA_ILi64EEESE_EEENS_10bfloat16_tENS5_IJlSB_lEEESH_SI_NS4_8TiledMMAINS4_8MMA_AtomIJNS4_20SM100_MMA_F16BF16_SSISH_SH_fLi128ELi64ELNS4_4UMMA5MajorE0ELSN_0ELNSM_7ScaleInE0ELSO_0EEEEEENS4_6LayoutISC_NS5_IJNSA_ILi0EEESS_SS_EEEEENS5_IJNS4_10UnderscoreESV_SV_EEEEENS4_13SM90_TMA_LOADENS4_14ComposedLayoutINS4_7SwizzleILi3ELi4ELi3EEENS4_18smem_ptr_flag_bitsILi16EEENSR_INS5_IJNSA_ILi8EEESF_EEENS5_IJSF_SB_EEEEEEEvNS4_8identityESY_S18_vS19_EENS_8epilogue10collective18CollectiveEpilogueINS1B_23Sm100TmaWarpSpecializedILi3ELi2ELi32ELb1ELb0EEEJSG_NS5_IJNSR_ISE_SB_EENSR_INSA_ILi32EEESB_EEEEESH_SI_SH_SI_NS1B_6fusion15FusionCallbacksIS1F_NS1K_17LinearCombinationISH_fSH_fLNS_15FloatRoundStyleE2EEESG_S1J_JEEENS4_5SM1004TMEM4LOAD26SM100_TMEM_LOAD_32dp32b32xESY_NSZ_INS10_ILi2ELi4ELi3EEES13_NSR_INS5_IJS14_S1H_EEENS5_IJS1H_SB_EEEEEEENS4_39AutoVectorizingCopyWithAssumedAlignmentILi128EEENS4_14SM90_TMA_STOREES1Y_S20_S20_EEEvvEEEEvNT_6ParamsE)
        /*0824*/ 	.short	0x0380
        /*0826*/ 	.short	0x0800


	//----- nvinfo : EIATTR_SW_WAR
	.align		4
.L_55:
        /*0828*/ 	.byte	0x04, 0x36
        /*082a*/ 	.short	(.L_57 - .L_56)
.L_56:
        /*082c*/ 	.word	0x00000008
.L_57:


//--------------------- .nv.callgraph             --------------------------
	.section	.nv.callgraph,"",@"SHT_CUDA_CALLGRAPH"
	.align	4
	.sectionentsize	8
	.align		4
        /*0000*/ 	.word	0x00000000
	.align		4
        /*0004*/ 	.word	0xffffffff
	.align		4
        /*0008*/ 	.word	index@(_ZN7cutlass13device_kernelINS_4gemm6kernel13GemmUniversalIN4cute5tupleIJiiiiEEENS1_10collective13CollectiveMmaINS1_35MainloopSm100TmaUmmaWarpSpecializedILi2ELi2ELi4ENS5_IJNS4_1CILi1EEESB_SB_EEEEENS5_IJNSA_ILi128EEENSA_ILi64EEESE_EEENS_10bfloat16_tENS5_IJlSB_lEEESH_SI_NS4_8TiledMMAINS4_8MMA_AtomIJNS4_20SM100_MMA_F16BF16_SSISH_SH_fLi128ELi64ELNS4_4UMMA5MajorE0ELSN_0ELNSM_7ScaleInE0ELSO_0EEEEEENS4_6LayoutISC_NS5_IJNSA_ILi0EEESS_SS_EEEEENS5_IJNS4_10UnderscoreESV_SV_EEEEENS4_13SM90_TMA_LOADENS4_14ComposedLayoutINS4_7SwizzleILi3ELi4ELi3EEENS4_18smem_ptr_flag_bitsILi16EEENSR_INS5_IJNSA_ILi8EEESF_EEENS5_IJSF_SB_EEEEEEEvNS4_8identityESY_S18_vS19_EENS_8epilogue10collective18CollectiveEpilogueINS1B_23Sm100TmaWarpSpecializedILi3ELi2ELi32ELb1ELb0EEEJSG_NS5_IJNSR_ISE_SB_EENSR_INSA_ILi32EEESB_EEEEESH_SI_SH_SI_NS1B_6fusion15FusionCallbacksIS1F_NS1K_17LinearCombinationISH_fSH_fLNS_15FloatRoundStyleE2EEESG_S1J_JEEENS4_5SM1004TMEM4LOAD26SM100_TMEM_LOAD_32dp32b32xESY_NSZ_INS10_ILi2ELi4ELi3EEES13_NSR_INS5_IJS14_S1H_EEENS5_IJS1H_SB_EEEEEEENS4_39AutoVectorizingCopyWithAssumedAlignmentILi128EEENS4_14SM90_TMA_STOREES1Y_S20_S20_EEEvvEEEEvNT_6ParamsE)
	.align		4
        /*000c*/ 	.word	index@(__assertfail)
	.align		4
        /*0010*/ 	.word	0x00000000
	.align		4
        /*0014*/ 	.word	0xfffffffe
	.align		4
        /*0018*/ 	.word	0x00000000
	.align		4
        /*001c*/ 	.word	0xfffffffd
	.align		4
        /*0020*/ 	.word	0x00000000
	.align		4
        /*0024*/ 	.word	0xfffffffc


//--------------------- .nv.constant4             --------------------------
	.section	.nv.constant4,"a",@progbits
	.align	8
	.align		8
.nv.constant4:
        /*0000*/ 	.dword	__assertfail
	.align		8
        /*0008*/ 	.dword	__unnamed_1
	.align		8
        /*0010*/ 	.dword	__unnamed_2
	.align		8
        /*0018*/ 	.dword	_ZN40_INTERNAL_ea4b6774_4_k_cu_de6fcd4b_309054cuda3std3__45__cpo5beginE
	.align		8
        /*0020*/ 	.dword	_ZN40_INTERNAL_ea4b6774_4_k_cu_de6fcd4b_309054cuda3std3__45__cpo3endE
	.align		8
        /*0028*/ 	.dword	_ZN40_INTERNAL_ea4b6774_4_k_cu_de6fcd4b_309054cuda3std3__45__cpo6cbeginE
	.align		8
        /*0030*/ 	.dword	_ZN40_INTERNAL_ea4b6774_4_k_cu_de6fcd4b_309054cuda3std3__45__cpo4cendE
	.align		8
        /*0038*/ 	.dword	_ZN40_INTERNAL_ea4b6774_4_k_cu_de6fcd4b_309054cuda3std3__442_GLOBAL__N__ea4b6774_4_k_cu_de6fcd4b_309056ignoreE
	.align		8
        /*0040*/ 	.dword	_ZN40_INTERNAL_ea4b6774_4_k_cu_de6fcd4b_309054cuda3std3__419piecewise_constructE
	.align		8
        /*0048*/ 	.dword	_ZN40_INTERNAL_ea4b6774_4_k_cu_de6fcd4b_309054cuda3std3__48in_placeE
	.align		8
        /*0050*/ 	.dword	_ZN40_INTERNAL_ea4b6774_4_k_cu_de6fcd4b_309054cuda3std6ranges3__45__cpo4swapE
	.align		8
        /*0058*/ 	.dword	_ZN40_INTERNAL_ea4b6774_4_k_cu_de6fcd4b_309054cuda3std6ranges3__45__cpo9iter_moveE
	.align		8
        /*0060*/ 	.dword	_ZN40_INTERNAL_ea4b6774_4_k_cu_de6fcd4b_309054cute7productE
	.align		8
        /*0068*/ 	.dword	_ZN40_INTERNAL_ea4b6774_4_k_cu_de6fcd4b_309054cute1_E
	.align		8
        /*0070*/ 	.dword	$str$25
	.align		8
        /*0078*/ 	.dword	$str$26
	.align		8
        /*0080*/ 	.dword	$str$27
	.align		8
        /*0088*/ 	.dword	$str$28


//--------------------- .text._ZN7cutlass13device_kernelINS_4gemm6kernel13GemmUniversalIN4cute5tupleIJiiiiEEENS1_10collective13CollectiveMmaINS1_35MainloopSm100TmaUmmaWarpSpecializedILi2ELi2ELi4ENS5_IJNS4_1CILi1EEESB_SB_EEEEENS5_IJNSA_ILi128EEENSA_ILi64EEESE_EEENS_10bfloat16_tENS5_IJlSB_lEEESH_SI_NS4_8TiledMMAINS4_8MMA_AtomIJNS4_20SM100_MMA_F16BF16_SSISH_SH_fLi128ELi64ELNS4_4UMMA5MajorE0ELSN_0ELNSM_7ScaleInE0ELSO_0EEEEEENS4_6LayoutISC_NS5_IJNSA_ILi0EEESS_SS_EEEEENS5_IJNS4_10UnderscoreESV_SV_EEEEENS4_13SM90_TMA_LOADENS4_14ComposedLayoutINS4_7SwizzleILi3ELi4ELi3EEENS4_18smem_ptr_flag_bitsILi16EEENSR_INS5_IJNSA_ILi8EEESF_EEENS5_IJSF_SB_EEEEEEEvNS4_8identityESY_S18_vS19_EENS_8epilogue10collective18CollectiveEpilogueINS1B_23Sm100TmaWarpSpecializedILi3ELi2ELi32ELb1ELb0EEEJSG_NS5_IJNSR_ISE_SB_EENSR_INSA_ILi32EEESB_EEEEESH_SI_SH_SI_NS1B_6fusion15FusionCallbacksIS1F_NS1K_17LinearCombinationISH_fSH_fLNS_15FloatRoundStyleE2EEESG_S1J_JEEENS4_5SM1004TMEM4LOAD26SM100_TMEM_LOAD_32dp32b32xESY_NSZ_INS10_ILi2ELi4ELi3EEES13_NSR_INS5_IJS14_S1H_EEENS5_IJS1H_SB_EEEEEEENS4_39AutoVectorizingCopyWithAssumedAlignmentILi128EEENS4_14SM90_TMA_STOREES1Y_S20_S20_EEEvvEEEEvNT_6ParamsE --------------------------
	.section	.text._ZN7cutlass13device_kernelINS_4gemm6kernel13GemmUniversalIN4cute5tupleIJiiiiEEENS1_10collective13CollectiveMmaINS1_35MainloopSm100TmaUmmaWarpSpecializedILi2ELi2ELi4ENS5_IJNS4_1CILi1EEESB_SB_EEEEENS5_IJNSA_ILi128EEENSA_ILi64EEESE_EEENS_10bfloat16_tENS5_IJlSB_lEEESH_SI_NS4_8TiledMMAINS4_8MMA_AtomIJNS4_20SM100_MMA_F16BF16_SSISH_SH_fLi128ELi64ELNS4_4UMMA5MajorE0ELSN_0ELNSM_7ScaleInE0ELSO_0EEEEEENS4_6LayoutISC_NS5_IJNSA_ILi0EEESS_SS_EEEEENS5_IJNS4_10UnderscoreESV_SV_EEEEENS4_13SM90_TMA_LOADENS4_14ComposedLayoutINS4_7SwizzleILi3ELi4ELi3EEENS4_18smem_ptr_flag_bitsILi16EEENSR_INS5_IJNSA_ILi8EEESF_EEENS5_IJSF_SB_EEEEEEEvNS4_8identityESY_S18_vS19_EENS_8epilogue10collective18CollectiveEpilogueINS1B_23Sm100TmaWarpSpecializedILi3ELi2ELi32ELb1ELb0EEEJSG_NS5_IJNSR_ISE_SB_EENSR_INSA_ILi32EEESB_EEEEESH_SI_SH_SI_NS1B_6fusion15FusionCallbacksIS1F_NS1K_17LinearCombinationISH_fSH_fLNS_15FloatRoundStyleE2EEESG_S1J_JEEENS4_5SM1004TMEM4LOAD26SM100_TMEM_LOAD_32dp32b32xESY_NSZ_INS10_ILi2ELi4ELi3EEES13_NSR_INS5_IJS14_S1H_EEENS5_IJS1H_SB_EEEEEEENS4_39AutoVectorizingCopyWithAssumedAlignmentILi128EEENS4_14SM90_TMA_STOREES1Y_S20_S20_EEEvvEEEEvNT_6ParamsE,"ax",@progbits
	.align	128
.text._ZN7cutlass13device_kernelINS_4gemm6kernel13GemmUniversalIN4cute5tupleIJiiiiEEENS1_10collective13CollectiveMmaINS1_35MainloopSm100TmaUmmaWarpSpecializedILi2ELi2ELi4ENS5_IJNS4_1CILi1EEESB_SB_EEEEENS5_IJNSA_ILi128EEENSA_ILi64EEESE_EEENS_10bfloat16_tENS5_IJlSB_lEEESH_SI_NS4_8TiledMMAINS4_8MMA_AtomIJNS4_20SM100_MMA_F16BF16_SSISH_SH_fLi128ELi64ELNS4_4UMMA5MajorE0ELSN_0ELNSM_7ScaleInE0ELSO_0EEEEEENS4_6LayoutISC_NS5_IJNSA_ILi0EEESS_SS_EEEEENS5_IJNS4_10UnderscoreESV_SV_EEEEENS4_13SM90_TMA_LOADENS4_14ComposedLayoutINS4_7SwizzleILi3ELi4ELi3EEENS4_18smem_ptr_flag_bitsILi16EEENSR_INS5_IJNSA_ILi8EEESF_EEENS5_IJSF_SB_EEEEEEEvNS4_8identityESY_S18_vS19_EENS_8epilogue10collective18CollectiveEpilogueINS1B_23Sm100TmaWarpSpecializedILi3ELi2ELi32ELb1ELb0EEEJSG_NS5_IJNSR_ISE_SB_EENSR_INSA_ILi32EEESB_EEEEESH_SI_SH_SI_NS1B_6fusion15FusionCallbacksIS1F_NS1K_17LinearCombinationISH_fSH_fLNS_15FloatRoundStyleE2EEESG_S1J_JEEENS4_5SM1004TMEM4LOAD26SM100_TMEM_LOAD_32dp32b32xESY_NSZ_INS10_ILi2ELi4ELi3EEES13_NSR_INS5_IJS14_S1H_EEENS5_IJS1H_SB_EEEEEEENS4_39AutoVectorizingCopyWithAssumedAlignmentILi128EEENS4_14SM90_TMA_STOREES1Y_S20_S20_EEEvvEEEEvNT_6ParamsE:
        .type           _ZN7cutlass13device_kernelINS_4gemm6kernel13GemmUniversalIN4cute5tupleIJiiiiEEENS1_10collective13CollectiveMmaINS1_35MainloopSm100TmaUmmaWarpSpecializedILi2ELi2ELi4ENS5_IJNS4_1CILi1EEESB_SB_EEEEENS5_IJNSA_ILi128EEENSA_ILi64EEESE_EEENS_10bfloat16_tENS5_IJlSB_lEEESH_SI_NS4_8TiledMMAINS4_8MMA_AtomIJNS4_20SM100_MMA_F16BF16_SSISH_SH_fLi128ELi64ELNS4_4UMMA5MajorE0ELSN_0ELNSM_7ScaleInE0ELSO_0EEEEEENS4_6LayoutISC_NS5_IJNSA_ILi0EEESS_SS_EEEEENS5_IJNS4_10UnderscoreESV_SV_EEEEENS4_13SM90_TMA_LOADENS4_14ComposedLayoutINS4_7SwizzleILi3ELi4ELi3EEENS4_18smem_ptr_flag_bitsILi16EEENSR_INS5_IJNSA_ILi8EEESF_EEENS5_IJSF_SB_EEEEEEEvNS4_8identityESY_S18_vS19_EENS_8epilogue10collective18CollectiveEpilogueINS1B_23Sm100TmaWarpSpecializedILi3ELi2ELi32ELb1ELb0EEEJSG_NS5_IJNSR_ISE_SB_EENSR_INSA_ILi32EEESB_EEEEESH_SI_SH_SI_NS1B_6fusion15FusionCallbacksIS1F_NS1K_17LinearCombinationISH_fSH_fLNS_15FloatRoundStyleE2EEESG_S1J_JEEENS4_5SM1004TMEM4LOAD26SM100_TMEM_LOAD_32dp32b32xESY_NSZ_INS10_ILi2ELi4ELi3EEES13_NSR_INS5_IJS14_S1H_EEENS5_IJS1H_SB_EEEEEEENS4_39AutoVectorizingCopyWithAssumedAlignmentILi128EEENS4_14SM90_TMA_STOREES1Y_S20_S20_EEEvvEEEEvNT_6ParamsE,@function
        .size           _ZN7cutlass13device_kernelINS_4gemm6kernel13GemmUniversalIN4cute5tupleIJiiiiEEENS1_10collective13CollectiveMmaINS1_35MainloopSm100TmaUmmaWarpSpecializedILi2ELi2ELi4ENS5_IJNS4_1CILi1EEESB_SB_EEEEENS5_IJNSA_ILi128EEENSA_ILi64EEESE_EEENS_10bfloat16_tENS5_IJlSB_lEEESH_SI_NS4_8TiledMMAINS4_8MMA_AtomIJNS4_20SM100_MMA_F16BF16_SSISH_SH_fLi128ELi64ELNS4_4UMMA5MajorE0ELSN_0ELNSM_7ScaleInE0ELSO_0EEEEEENS4_6LayoutISC_NS5_IJNSA_ILi0EEESS_SS_EEEEENS5_IJNS4_10UnderscoreESV_SV_EEEEENS4_13SM90_TMA_LOADENS4_14ComposedLayoutINS4_7SwizzleILi3ELi4ELi3EEENS4_18smem_ptr_flag_bitsILi16EEENSR_INS5_IJNSA_ILi8EEESF_EEENS5_IJSF_SB_EEEEEEEvNS4_8identityESY_S18_vS19_EENS_8epilogue10collective18CollectiveEpilogueINS1B_23Sm100TmaWarpSpecializedILi3ELi2ELi32ELb1ELb0EEEJSG_NS5_IJNSR_ISE_SB_EENSR_INSA_ILi32EEESB_EEEEESH_SI_SH_SI_NS1B_6fusion15FusionCallbacksIS1F_NS1K_17LinearCombinationISH_fSH_fLNS_15FloatRoundStyleE2EEESG_S1J_JEEENS4_5SM1004TMEM4LOAD26SM100_TMEM_LOAD_32dp32b32xESY_NSZ_INS10_ILi2ELi4ELi3EEES13_NSR_INS5_IJS14_S1H_EEENS5_IJS1H_SB_EEEEEEENS4_39AutoVectorizingCopyWithAssumedAlignmentILi128EEENS4_14SM90_TMA_STOREES1Y_S20_S20_EEEvvEEEEvNT_6ParamsE,(.L_x_148 - _ZN7cutlass13device_kernelINS_4gemm6kernel13GemmUniversalIN4cute5tupleIJiiiiEEENS1_10collective13CollectiveMmaINS1_35MainloopSm100TmaUmmaWarpSpecializedILi2ELi2ELi4ENS5_IJNS4_1CILi1EEESB_SB_EEEEENS5_IJNSA_ILi128EEENSA_ILi64EEESE_EEENS_10bfloat16_tENS5_IJlSB_lEEESH_SI_NS4_8TiledMMAINS4_8MMA_AtomIJNS4_20SM100_MMA_F16BF16_SSISH_SH_fLi128ELi64ELNS4_4UMMA5MajorE0ELSN_0ELNSM_7ScaleInE0ELSO_0EEEEEENS4_6LayoutISC_NS5_IJNSA_ILi0EEESS_SS_EEEEENS5_IJNS4_10UnderscoreESV_SV_EEEEENS4_13SM90_TMA_LOADENS4_14ComposedLayoutINS4_7SwizzleILi3ELi4ELi3EEENS4_18smem_ptr_flag_bitsILi16EEENSR_INS5_IJNSA_ILi8EEESF_EEENS5_IJSF_SB_EEEEEEEvNS4_8identityESY_S18_vS19_EENS_8epilogue10collective18CollectiveEpilogueINS1B_23Sm100TmaWarpSpecializedILi3ELi2ELi32ELb1ELb0EEEJSG_NS5_IJNSR_ISE_SB_EENSR_INSA_ILi32EEESB_EEEEESH_SI_SH_SI_NS1B_6fusion15FusionCallbacksIS1F_NS1K_17LinearCombinationISH_fSH_fLNS_15FloatRoundStyleE2EEESG_S1J_JEEENS4_5SM1004TMEM4LOAD26SM100_TMEM_LOAD_32dp32b32xESY_NSZ_INS10_ILi2ELi4ELi3EEES13_NSR_INS5_IJS14_S1H_EEENS5_IJS1H_SB_EEEEEEENS4_39AutoVectorizingCopyWithAssumedAlignmentILi128EEENS4_14SM90_TMA_STOREES1Y_S20_S20_EEEvvEEEEvNT_6ParamsE)
        .other          _ZN7cutlass13device_kernelINS_4gemm6kernel13GemmUniversalIN4cute5tupleIJiiiiEEENS1_10collective13CollectiveMmaINS1_35MainloopSm100TmaUmmaWarpSpecializedILi2ELi2ELi4ENS5_IJNS4_1CILi1EEESB_SB_EEEEENS5_IJNSA_ILi128EEENSA_ILi64EEESE_EEENS_10bfloat16_tENS5_IJlSB_lEEESH_SI_NS4_8TiledMMAINS4_8MMA_AtomIJNS4_20SM100_MMA_F16BF16_SSISH_SH_fLi128ELi64ELNS4_4UMMA5MajorE0ELSN_0ELNSM_7ScaleInE0ELSO_0EEEEEENS4_6LayoutISC_NS5_IJNSA_ILi0EEESS_SS_EEEEENS5_IJNS4_10UnderscoreESV_SV_EEEEENS4_13SM90_TMA_LOADENS4_14ComposedLayoutINS4_7SwizzleILi3ELi4ELi3EEENS4_18smem_ptr_flag_bitsILi16EEENSR_INS5_IJNSA_ILi8EEESF_EEENS5_IJSF_SB_EEEEEEEvNS4_8identityESY_S18_vS19_EENS_8epilogue10collective18CollectiveEpilogueINS1B_23Sm100TmaWarpSpecializedILi3ELi2ELi32ELb1ELb0EEEJSG_NS5_IJNSR_ISE_SB_EENSR_INSA_ILi32EEESB_EEEEESH_SI_SH_SI_NS1B_6fusion15FusionCallbacksIS1F_NS1K_17LinearCombinationISH_fSH_fLNS_15FloatRoundStyleE2EEESG_S1J_JEEENS4_5SM1004TMEM4LOAD26SM100_TMEM_LOAD_32dp32b32xESY_NSZ_INS10_ILi2ELi4ELi3EEES13_NSR_INS5_IJS14_S1H_EEENS5_IJS1H_SB_EEEEEEENS4_39AutoVectorizingCopyWithAssumedAlignmentILi128EEENS4_14SM90_TMA_STOREES1Y_S20_S20_EEEvvEEEEvNT_6ParamsE,@"STO_CUDA_ENTRY STV_DEFAULT"
_ZN7cutlass13device_kernelINS_4gemm6kernel13GemmUniversalIN4cute5tupleIJiiiiEEENS1_10collective13CollectiveMmaINS1_35MainloopSm100TmaUmmaWarpSpecializedILi2ELi2ELi4ENS5_IJNS4_1CILi1EEESB_SB_EEEEENS5_IJNSA_ILi128EEENSA_ILi64EEESE_EEENS_10bfloat16_tENS5_IJlSB_lEEESH_SI_NS4_8TiledMMAINS4_8MMA_AtomIJNS4_20SM100_MMA_F16BF16_SSISH_SH_fLi128ELi64ELNS4_4UMMA5MajorE0ELSN_0ELNSM_7ScaleInE0ELSO_0EEEEEENS4_6LayoutISC_NS5_IJNSA_ILi0EEESS_SS_EEEEENS5_IJNS4_10UnderscoreESV_SV_EEEEENS4_13SM90_TMA_LOADENS4_14ComposedLayoutINS4_7SwizzleILi3ELi4ELi3EEENS4_18smem_ptr_flag_bitsILi16EEENSR_INS5_IJNSA_ILi8EEESF_EEENS5_IJSF_SB_EEEEEEEvNS4_8identityESY_S18_vS19_EENS_8epilogue10collective18CollectiveEpilogueINS1B_23Sm100TmaWarpSpecializedILi3ELi2ELi32ELb1ELb0EEEJSG_NS5_IJNSR_ISE_SB_EENSR_INSA_ILi32EEESB_EEEEESH_SI_SH_SI_NS1B_6fusion15FusionCallbacksIS1F_NS1K_17LinearCombinationISH_fSH_fLNS_15FloatRoundStyleE2EEESG_S1J_JEEENS4_5SM1004TMEM4LOAD26SM100_TMEM_LOAD_32dp32b32xESY_NSZ_INS10_ILi2ELi4ELi3EEES13_NSR_INS5_IJS14_S1H_EEENS5_IJS1H_SB_EEEEEEENS4_39AutoVectorizingCopyWithAssumedAlignmentILi128EEENS4_14SM90_TMA_STOREES1Y_S20_S20_EEEvvEEEEvNT_6ParamsE:
[----:B------:R-:W1:Y:S01]  /*0000*/  LDC R1, c[0x0][0x37c] ;  /* 0x0000df00ff017b82 */ /* 0x000e620000000800 */
[----:B------:R-:W2:Y:S01]  /*0010*/  S2R R93, SR_TID.X ;  /* 0x00000000005d7919 */ /* 0x000ea20000002100 */
[----:B------:R-:W3:Y:S01]  /*0020*/  LDCU.64 UR4, c[0x0][0x890] ;  /* 0x00011200ff0477ac */ /* 0x000ee20008000a00 */
[----:B------:R-:W-:Y:S02]  /*0030*/  PRMT R88, RZ, 0x7610, R88 ;  /* 0x00007610ff587816 */ /* 0x000fe40000000058 */
[----:B------:R-:W-:Y:S01]  /*0040*/  ELECT P5, URZ, PT ;  /* 0x0000000000ff782f */ /* 0x000fe200038a0000 */
[----:B------:R-:W4:Y:S01]  /*0050*/  LDCU.64 UR46, c[0x0][0x358] ;  /* 0x00006b00ff2e77ac */ /* 0x000f220008000a00 */
[----:B---3--:R-:W-:-:S04]  /*0060*/  UISETP.NE.U32.AND UP0, UPT, UR4, URZ, UPT ;  /* 0x000000ff0400728c */ /* 0x008fc8000bf05070 */
[----:B------:R-:W-:Y:S01]  /*0070*/  UISETP.NE.AND.EX UP0, UPT, UR5, URZ, UPT, UP0 ;  /* 0x000000ff0500728c */ /* 0x000fe2000bf05300 */
[----:B--2---:R-:W-:-:S05]  /*0080*/  SHF.R.U32.HI R92, RZ, 0x5, R93 ;  /* 0x00000005ff5c7819 */ /* 0x004fca000001165d */
[----:B------:R-:W2:Y:S02]  /*0090*/  SHFL.IDX PT, R0, R92, RZ, 0x1f ;  /* 0x00001fff5c007589 */ /* 0x000ea400000e0000 */
[----:B--2---:R-:W-:Y:S01]  /*00a0*/  R2UR UR8, R0 ;  /* 0x00000000000872ca */ /* 0x004fe200000e0000 */
[----:B-1--4-:R-:W-:-:S14]  /*00b0*/  BRA.U UP0, `(.L_x_0) ;  /* 0x00000001002c7547 */ /* 0x012fdc000b800000 */
[----:B------:R-:W1:Y:S02]  /*00c0*/  LDCU.64 UR6, c[0x0][0x888] ;  /* 0x00011100ff0677ac */ /* 0x000e640008000a00 */
[----:B-1----:R-:W-:-:S04]  /*00d0*/  UISETP.NE.U32.AND UP0, UPT, UR6, URZ, UPT ;  /* 0x000000ff0600728c */ /* 0x002fc8000bf05070 */
[----:B------:R-:W-:-:S09]  /*00e0*/  UISETP.NE.AND.EX UP0, UPT, UR7, URZ, UPT, UP0 ;  /* 0x000000ff0700728c */ /* 0x000fd2000bf05300 */
[----:B------:R-:W-:Y:S05]  /*00f0*/  BRA.U !UP0, `(.L_x_1) ;  /* 0x0000000108107547 */ /* 0x000fea000b800000 */
[----:B------:R-:W1:Y:S02]  /*0100*/  LDC.64 R2, c[0x0][0x888] ;  /* 0x00022200ff027b82 */ /* 0x000e640000000a00 */
[----:B-1----:R1:W5:Y:S01]  /*0110*/  LDG.E R49, desc[UR46][R2.64] ;  /* 0x0000002e02317981 */ /* 0x002362000c1e1900 */
[----:B------:R-:W-:Y:S01]  /*0120*/  HFMA2 R88, -RZ, RZ, 0, 5.9604644775390625e-08 ;  /* 0x00000001ff587431 */ /* 0x000fe200000001ff */
[----:B------:R-:W-:Y:S05]  /*0130*/  BRA `(.L_x_0) ;  /* 0x00000000000c7947 */ /* 0x000fea0003800000 */
.L_x_1:
[----:B------:R-:W1:Y:S01]  /*0140*/  LDCU UR6, c[0x0][0x880] ;  /* 0x00011000ff0677ac */ /* 0x000e620008000800 */
[----:B------:R-:W-:Y:S01]  /*0150*/  HFMA2 R88, -RZ, RZ, 0, 5.9604644775390625e-08 ;  /* 0x00000001ff587431 */ /* 0x000fe200000001ff */
[----:B-1----:R-:W-:-:S07]  /*0160*/  MOV R49, UR6 ;  /* 0x0000000600317c02 */ /* 0x002fce0008000f00 */
.L_x_0:
[----:B------:R-:W2:Y:S02]  /*0170*/  LDCU.64 UR6, c[0x0][0x8b0] ;  /* 0x00011600ff0677ac */ /* 0x000ea40008000a00 */
[----:B--2---:R-:W-:-:S04]  /*0180*/  UISETP.NE.U32.AND UP0, UPT, UR6, URZ, UPT ;  /* 0x000000ff0600728c */ /* 0x004fc8000bf05070 */
[----:B------:R-:W-:-:S09]  /*0190*/  UISETP.NE.AND.EX UP0, UPT, UR7, URZ, UPT, UP0 ;  /* 0x000000ff0700728c */ /* 0x000fd2000bf05300 */
[----:B------:R-:W-:Y:S05]  /*01a0*/  BRA.U UP0, `(.L_x_2) ;  /* 0x0000000100247547 */ /* 0x000fea000b800000 */
[----:B------:R-:W2:Y:S02]  /*01b0*/  LDCU.64 UR6, c[0x0][0x8a8] ;  /* 0x00011500ff0677ac */ /* 0x000ea40008000a00 */
[----:B--2---:R-:W-:-:S04]  /*01c0*/  UISETP.NE.U32.AND UP0, UPT, UR6, URZ, UPT ;  /* 0x000000ff0600728c */ /* 0x004fc8000bf05070 */
[----:B------:R-:W-:-:S09]  /*01d0*/  UISETP.NE.AND.EX UP0, UPT, UR7, URZ, UPT, UP0 ;  /* 0x000000ff0700728c */ /* 0x000fd2000bf05300 */
[----:B------:R-:W-:Y:S05]  /*01e0*/  BRA.U !UP0, `(.L_x_3) ;  /* 0x00000001080c7547 */ /* 0x000fea000b800000 */
[----:B-1----:R-:W1:Y:S02]  /*01f0*/  LDC.64 R2, c[0x0][0x8a8] ;  /* 0x00022a00ff027b82 */ /* 0x002e640000000a00 */
[----:B-1----:R2:W5:Y:S01]  /*0200*/  LDG.E R47, desc[UR46][R2.64] ;  /* 0x0000002e022f7981 */ /* 0x002562000c1e1900 */
[----:B------:R-:W-:Y:S05]  /*0210*/  BRA `(.L_x_2) ;  /* 0x0000000000087947 */ /* 0x000fea0003800000 */
.L_x_3:
[----:B------:R-:W2:Y:S02]  /*0220*/  LDCU UR6, c[0x0][0x8a0] ;  /* 0x00011400ff0677ac */ /* 0x000ea40008000800 */
[----:B--2---:R-:W-:Y:S02]  /*0230*/  MOV R47, UR6 ;  /* 0x00000006002f7c02 */ /* 0x004fe40008000f00 */
.L_x_2:
[----:B------:R-:W-:Y:S01]  /*0240*/  IMAD.U32 R0, RZ, RZ, UR8 ;  /* 0x00000008ff007e24 */ /* 0x000fe2000f8e00ff */
[----:B------:R-:W-:Y:S04]  /*0250*/  BSSY.RECONVERGENT B0, `(.L_x_4) ;  /* 0x000000c000007945 */ /* 0x000fe80003800200 */
[C---:B------:R-:W-:Y:S02]  /*0260*/  ISETP.NE.OR P1, PT, R0.reuse, 0x1, !P5 ;  /* 0x000000010000780c */ /* 0x040fe40006f25670 */
[----:B------:R-:W-:-:S11]  /*0270*/  ISETP.NE.OR P0, PT, R0, 0x3, !P5 ;  /* 0x000000030000780c */ /* 0x000fd60006f05670 */
[----:B------:R-:W-:Y:S05]  /*0280*/  @P1 BRA `(.L_x_5) ;  /* 0x0000000000201947 */ /* 0x000fea0003800000 */
[----:B------:R-:W3:Y:S02]  /*0290*/  LDCU.64 UR6, c[0x0][0x348] ;  /* 0x00006900ff0677ac */ /* 0x000ee40008000a00 */
[----:B---3--:R-:W-:Y:S02]  /*02a0*/  UIADD3 UR10, UP1, UPT, UR6, 0x80, URZ ;  /* 0x00000080060a7890 */ /* 0x008fe4000ff3e0ff */
[----:B------:R-:W-:Y:S02]  /*02b0*/  UIADD3 UR6, UP0, UPT, UR6, 0x180, URZ ;  /* 0x0000018006067890 */ /* 0x000fe4000ff1e0ff */
[----:B------:R-:W-:Y:S02]  /*02c0*/  UIADD3.X UR11, UPT, UPT, URZ, UR7, URZ, UP1, !UPT ;  /* 0x00000007ff0b7290 */ /* 0x000fe40008ffe4ff */
[----:B------:R-:W-:-:S07]  /*02d0*/  UIADD3.X UR7, UPT, UPT, URZ, UR7, URZ, UP0, !UPT ;  /* 0x00000007ff077290 */ /* 0x000fce00087fe4ff */
[----:B------:R3:W-:Y:S02]  /*02e0*/  UTMACCTL.PF [UR10] ;  /* 0x000000000a0079b9 */ /* 0x0007e40008040000 */
[----:B------:R3:W-:Y:S02]  /*02f0*/  UTMACCTL.PF [UR6] ;  /* 0x00000000060079b9 */ /* 0x0007e40008040000 */
[----:B---3--:R-:W-:Y:S01]  /*0300*/  NOP ;  /* 0x0000000000007918 */ /* 0x008fe20000000000 */
.L_x_5:
[----:B------:R-:W-:Y:S05]  /*0310*/  BSYNC.RECONVERGENT B0 ;  /* 0x0000000000007941 */ /* 0x000fea0003800200 */
.L_x_4:
[----:B------:R-:W-:Y:S04]  /*0320*/  BSSY.RECONVERGENT B0, `(.L_x_6) ;  /* 0x000000a000007945 */ /* 0x000fe80003800200 */
        /* <DEDUP_REMOVED lines=9> */
.L_x_7:
[----:B------:R-:W-:Y:S05]  /*03c0*/  BSYNC.RECONVERGENT B0 ;  /* 0x0000000000007941 */ /* 0x000fea0003800200 */
.L_x_6:
[----:B------:R-:W3:Y:S01]  /*03d0*/  LDCU.64 UR6, c[0x0][0x888] ;  /* 0x00011100ff0677ac */ /* 0x000ee20008000a00 */
[----:B------:R-:W-:Y:S02]  /*03e0*/  UISETP.EQ.U32.AND UP1, UPT, UR4, URZ, UPT ;  /* 0x000000ff0400728c */ /* 0x000fe4000bf22070 */
[----:B------:R-:W-:Y:S02]  /*03f0*/  UPLOP3.LUT UP2, UPT, UPT, UPT, UPT, 0x80, 0x8 ;  /* 0x000000000008789c */ /* 0x000fe40003f4f070 */
[----:B---3--:R-:W-:-:S04]  /*0400*/  UISETP.NE.U32.AND UP0, UPT, UR6, URZ, UPT ;  /* 0x000000ff0600728c */ /* 0x008fc8000bf05070 */
[----:B------:R-:W-:-:S04]  /*0410*/  UISETP.NE.AND.EX UP0, UPT, UR7, URZ, UPT, UP0 ;  /* 0x000000ff0700728c */ /* 0x000fc8000bf05300 */
[----:B------:R-:W-:-:S04]  /*0420*/  UISETP.EQ.OR.EX UP3, UPT, UR5, URZ, !UP0, UP1 ;  /* 0x000000ff0500728c */ /* 0x000fc8000c762710 */
[----:B------:R-:W-:-:S05]  /*0430*/  UP2UR UR53, UPR, URZ, 0x8 ;  /* 0x00000008ff357883 */ /* 0x000fca0008000000 */
[----:B------:R-:W-:Y:S07]  /*0440*/  BRA.U !UP3, `(.L_x_8) ;  /* 0x000000010b207547 */ /* 0x000fee000b800000 */
[----:B------:R-:W-:Y:S01]  /*0450*/  UISETP.NE.U32.AND UP2, UPT, UR4, URZ, UPT ;  /* 0x000000ff0400728c */ /* 0x000fe2000bf45070 */
[----:B-----5:R-:W-:Y:S01]  /*0460*/  FSETP.NEU.AND P0, PT, R49, RZ, PT ;  /* 0x000000ff3100720b */ /* 0x020fe20003f0d000 */
[----:B------:R-:W-:Y:S02]  /*0470*/  USEL UR4, URZ, 0xffffffff, UP0 ;  /* 0xffffffffff047887 */ /* 0x000fe40008000000 */
[----:B------:R-:W-:-:S10]  /*0480*/  UISETP.NE.AND.EX UP2, UPT, UR5, URZ, UPT, UP2 ;  /* 0x000000ff0500728c */ /* 0x000fd4000bf45320 */
[----:B------:R-:W-:Y:S01]  /*0490*/  VOTEU.ANY UP1, P0 ;  /* 0x0000000000ff7886 */ /* 0x000fe20000020100 */
[----:B------:R-:W-:-:S04]  /*04a0*/  @!UP2 USEL UR4, URZ, 0xffffffff, UP1 ;  /* 0xffffffffff04a887 */ /* 0x000fc80008800000 */
[----:B------:R-:W-:-:S04]  /*04b0*/  ULOP3.LUT UR4, UR4, 0x1, URZ, 0xc0, !UPT ;  /* 0x0000000104047892 */ /* 0x000fc8000f8ec0ff */
[----:B------:R-:W-:-:S11]  /*04c0*/  UISETP.NE.U32.AND UP2, UPT, UR4, 0x1, UPT ;  /* 0x000000010400788c */ /* 0x000fd6000bf45070 */
.L_x_8:
[----:B-12---:R-:W1:Y:S01]  /*04d0*/  SHFL.IDX PT, R2, R92, RZ, 0x1f ;  /* 0x00001fff5c027589 */ /* 0x006e6200000e0000 */
[----:B------:R-:W-:-:S04]  /*04e0*/  UISETP.NE.AND UP1, UPT, UR8, 0x2, UPT ;  /* 0x000000020800788c */ /* 0x000fc8000bf25270 */
[----:B------:R-:W-:Y:S01]  /*04f0*/  USEL UR6, URZ, 0x1, UP1 ;  /* 0x00000001ff067887 */ /* 0x000fe20008800000 */
[----:B-1----:R-:W-:-:S13]  /*0500*/  ISETP.NE.AND P0, PT, R2, RZ, PT ;  /* 0x000000ff0200720c */ /* 0x002fda0003f05270 */
[----:B------:R-:W-:Y:S05]  /*0510*/  @P0 BRA `(.L_x_9) ;  /* 0x0000000000380947 */ /* 0x000fea0003800000 */
[----:B------:R-:W1:Y:S01]  /*0520*/  S2UR UR5, SR_CgaCtaId ;  /* 0x00000000000579c3 */ /* 0x000e620000008800 */
[----:B------:R-:W-:Y:S01]  /*0530*/  UMOV UR7, 0x400 ;  /* 0x0000040000077882 */ /* 0x000fe20000000000 */
[----:B------:R-:W-:Y:S01]  /*0540*/  UMOV UR4, 0x1 ;  /* 0x0000000100047882 */ /* 0x000fe20000000000 */
[----:B------:R-:W-:Y:S01]  /*0550*/  ELECT P0, URZ, PT ;  /* 0x0000000000ff782f */ /* 0x000fe20003800000 */
[----:B------:R-:W-:-:S04]  /*0560*/  UIADD3 UR10, UPT, UPT, -UR4, 0x100000, URZ ;  /* 0x00100000040a7890 */ /* 0x000fc8000fffe1ff */
[----:B------:R-:W-:Y:S02]  /*0570*/  USHF.L.U32 UR11, UR10, 0xb, URZ ;  /* 0x0000000b0a0b7899 */ /* 0x000fe400080006ff */
[----:B------:R-:W-:Y:S02]  /*0580*/  USHF.L.U32 UR10, UR10, 0x1, URZ ;  /* 0x000000010a0a7899 */ /* 0x000fe400080006ff */
[----:B-1----:R-:W-:Y:S01]  /*0590*/  ULEA UR5, UR5, UR7, 0x18 ;  /* 0x0000000705057291 */ /* 0x002fe2000f8ec0ff */
[----:B------:R-:W1:Y:S11]  /*05a0*/  FENCE.VIEW.ASYNC.S ;  /* 0x00000000000073c6 */ /* 0x000e760000000000 */
[----:B-1----:R1:W2:Y:S01]  /*05b0*/  SYNCS.EXCH.64 URZ, [UR5], UR10 ;  /* 0x0000000a05ff75b2 */ /* 0x0022a20008000100 */
[----:B------:R1:W3:Y:S01]  /*05c0*/  SYNCS.EXCH.64 URZ, [UR5+0x10], UR10 ;  /* 0x0000100a05ff75b2 */ /* 0x0002e20008000100 */
[----:B------:R1:W4:Y:S01]  /*05d0*/  SYNCS.EXCH.64 URZ, [UR5+0x8], UR10 ;  /* 0x0000080a05ff75b2 */ /* 0x0003220008000100 */
[----:B------:R1:W1:Y:S01]  /*05e0*/  SYNCS.EXCH.64 URZ, [UR5+0x18], UR10 ;  /* 0x0000180a05ff75b2 */ /* 0x0002620008000100 */
[----:B------:R-:W-:Y:S01]  /*05f0*/  NOP ;  /* 0x0000000000007918 */ /* 0x000fe20000000000 */
.L_x_9:
[----:B------:R-:W2:Y:S01]  /*0600*/  SHFL.IDX PT, R2, R92, RZ, 0x1f ;  /* 0x00001fff5c027589 */ /* 0x000ea200000e0000 */
[----:B------:R-:W-:Y:S01]  /*0610*/  NOP ;  /* 0x0000000000007918 */ /* 0x000fe20000000000 */
[----:B--2---:R-:W-:-:S13]  /*0620*/  ISETP.NE.AND P0, PT, R2, 0x1, PT ;  /* 0x000000010200780c */ /* 0x004fda0003f05270 */
[----:B------:R-:W-:Y:S05]  /*0630*/  @P0 BRA `(.L_x_10) ;  /* 0x0000000000500947 */ /* 0x000fea0003800000 */
[----:B------:R-:W2:Y:S01]  /*0640*/  S2UR UR7, SR_CgaCtaId ;  /* 0x00000000000779c3 */ /* 0x000ea20000008800 */
[----:B------:R-:W-:Y:S01]  /*0650*/  UMOV UR9, 0x400 ;  /* 0x0000040000097882 */ /* 0x000fe20000000000 */
[----:B-1----:R-:W-:Y:S01]  /*0660*/  UMOV UR5, 0x20 ;  /* 0x0000002000057882 */ /* 0x002fe20000000000 */
[----:B------:R-:W-:Y:S01]  /*0670*/  UMOV UR4, 0x80 ;  /* 0x0000008000047882 */ /* 0x000fe20000000000 */
[----:B------:R-:W-:-:S04]  /*0680*/  UIADD3 UR10, UPT, UPT, -UR5, 0x100000, URZ ;  /* 0x00100000050a7890 */ /* 0x000fc8000fffe1ff */
[----:B------:R-:W-:Y:S02]  /*0690*/  USHF.L.U32 UR11, UR10, 0xb, URZ ;  /* 0x0000000b0a0b7899 */ /* 0x000fe400080006ff */
[----:B------:R-:W-:Y:S02]  /*06a0*/  USHF.L.U32 UR10, UR10, 0x1, URZ ;  /* 0x000000010a0a7899 */ /* 0x000fe400080006ff */
[----:B------:R-:W-:-:S04]  /*06b0*/  UIADD3 UR4, UPT, UPT, -UR4, 0x100000, URZ ;  /* 0x0010000004047890 */ /* 0x000fc8000fffe1ff */
[----:B------:R-:W-:Y:S02]  /*06c0*/  USHF.L.U32 UR5, UR4, 0xb, URZ ;  /* 0x0000000b04057899 */ /* 0x000fe400080006ff */
[----:B------:R-:W-:Y:S01]  /*06d0*/  USHF.L.U32 UR4, UR4, 0x1, URZ ;  /* 0x0000000104047899 */ /* 0x000fe200080006ff */
[----:B------:R-:W-:Y:S01]  /*06e0*/  ELECT P0, URZ, PT ;  /* 0x0000000000ff782f */ /* 0x000fe20003800000 */
[----:B--2---:R-:W-:Y:S01]  /*06f0*/  ULEA UR7, UR7, UR9, 0x18 ;  /* 0x0000000907077291 */ /* 0x004fe2000f8ec0ff */
[----:B------:R-:W1:Y:S11]  /*0700*/  FENCE.VIEW.ASYNC.S ;  /* 0x00000000000073c6 */ /* 0x000e760000000000 */
[----:B-1----:R2:W1:Y:S01]  /*0710*/  SYNCS.EXCH.64 URZ, [UR7+0x20], UR10 ;  /* 0x0000200a07ff75b2 */ /* 0x0024620008000100 */
[----:B------:R2:W1:Y:S01]  /*0720*/  SYNCS.EXCH.64 URZ, [UR7+0x38], UR4 ;  /* 0x0000380407ff75b2 */ /* 0x0004620008000100 */
[----:B------:R2:W1:Y:S01]  /*0730*/  SYNCS.EXCH.64 URZ, [UR7+0x28], UR10 ;  /* 0x0000280a07ff75b2 */ /* 0x0004620008000100 */
[----:B------:R2:W1:Y:S01]  /*0740*/  SYNCS.EXCH.64 URZ, [UR7+0x40], UR4 ;  /* 0x0000400407ff75b2 */ /* 0x0004620008000100 */
[----:B------:R2:W1:Y:S01]  /*0750*/  SYNCS.EXCH.64 URZ, [UR7+0x30], UR10 ;  /* 0x0000300a07ff75b2 */ /* 0x0004620008000100 */
[----:B------:R2:W1:Y:S02]  /*0760*/  SYNCS.EXCH.64 URZ, [UR7+0x48], UR4 ;  /* 0x0000480407ff75b2 */ /* 0x0004640008000100 */
[----:B--2---:R-:W-:Y:S01]  /*0770*/  NOP ;  /* 0x0000000000007918 */ /* 0x004fe20000000000 */
.L_x_10:
[----:B------:R-:W2:Y:S01]  /*0780*/  SHFL.IDX PT, R2, R92, RZ, 0x1f ;  /* 0x00001fff5c027589 */ /* 0x000ea200000e0000 */
[----:B------:R-:W-:Y:S01]  /*0790*/  NOP ;  /* 0x0000000000007918 */ /* 0x000fe20000000000 */
[----:B--2---:R-:W-:-:S13]  /*07a0*/  ISETP.NE.AND P0, PT, R2, 0x3, PT ;  /* 0x000000030200780c */ /* 0x004fda0003f05270 */
[----:B------:R-:W-:Y:S05]  /*07b0*/  @P0 BRA `(.L_x_11) ;  /* 0x0000000000300947 */ /* 0x000fea0003800000 */
[----:B-1----:R-:W1:Y:S01]  /*07c0*/  S2UR UR5, SR_CgaCtaId ;  /* 0x00000000000579c3 */ /* 0x002e620000008800 */
        /* <DEDUP_REMOVED lines=8> */
[----:B-1----:R2:W1:Y:S01]  /*0850*/  SYNCS.EXCH.64 URZ, [UR5+0x50], UR10 ;  /* 0x0000500a05ff75b2 */ /* 0x0024620008000100 */
[----:B------:R2:W1:Y:S02]  /*0860*/  SYNCS.EXCH.64 URZ, [UR5+0x58], UR10 ;  /* 0x0000580a05ff75b2 */ /* 0x0004640008000100 */
[----:B--2---:R-:W-:Y:S01]  /*0870*/  NOP ;  /* 0x0000000000007918 */ /* 0x004fe20000000000 */
.L_x_11:
[----:B------:R-:W2:Y:S01]  /*0880*/  SHFL.IDX PT, R2, R92, RZ, 0x1f ;  /* 0x00001fff5c027589 */ /* 0x000ea200000e0000 */
[----:B------:R-:W-:Y:S01]  /*0890*/  NOP ;  /* 0x0000000000007918 */ /* 0x000fe20000000000 */
[----:B--2---:R-:W-:-:S13]  /*08a0*/  ISETP.NE.AND P0, PT, R2, 0x4, PT ;  /* 0x000000040200780c */ /* 0x004fda0003f05270 */
[----:B------:R-:W-:Y:S05]  /*08b0*/  @P0 BRA `(.L_x_12) ;  /* 0x00000000004c0947 */ /* 0x000fea0003800000 */
[----:B-1----:R-:W1:Y:S01]  /*08c0*/  S2UR UR5, SR_CgaCtaId ;  /* 0x00000000000579c3 */ /* 0x002e620000008800 */
[----:B------:R-:W-:Y:S01]  /*08d0*/  UMOV UR9, 0x100 ;  /* 0x0000010000097882 */ /* 0x000fe20000000000 */
[----:B------:R-:W-:Y:S01]  /*08e0*/  UMOV UR7, 0x400 ;  /* 0x0000040000077882 */ /* 0x000fe20000000000 */
[----:B------:R-:W-:Y:S01]  /*08f0*/  USEL UR9, UR9, 0xe0, UP2 ;  /* 0x000000e009097887 */ /* 0x000fe20009000000 */
[----:B------:R-:W-:Y:S01]  /*0900*/  UMOV UR4, 0x1 ;  /* 0x0000000100047882 */ /* 0x000fe20000000000 */
[----:B------:R-:W-:Y:S01]  /*0910*/  ELECT P0, URZ, PT ;  /* 0x0000000000ff782f */ /* 0x000fe20003800000 */
[----:B------:R-:W-:-:S04]  /*0920*/  UIADD3 UR10, UPT, UPT, -UR4, 0x100000, URZ ;  /* 0x00100000040a7890 */ /* 0x000fc8000fffe1ff */
[----:B------:R-:W-:Y:S02]  /*0930*/  USHF.L.U32 UR11, UR10, 0xb, URZ ;  /* 0x0000000b0a0b7899 */ /* 0x000fe400080006ff */
[----:B------:R-:W-:Y:S02]  /*0940*/  USHF.L.U32 UR10, UR10, 0x1, URZ ;  /* 0x000000010a0a7899 */ /* 0x000fe400080006ff */
[----:B------:R-:W-:-:S04]  /*0950*/  UIADD3 UR12, UPT, UPT, -UR9, 0x100000, URZ ;  /* 0x00100000090c7890 */ /* 0x000fc8000fffe1ff */
[----:B------:R-:W-:Y:S02]  /*0960*/  USHF.L.U32 UR13, UR12, 0xb, URZ ;  /* 0x0000000b0c0d7899 */ /* 0x000fe400080006ff */
[----:B------:R-:W-:Y:S02]  /*0970*/  USHF.L.U32 UR12, UR12, 0x1, URZ ;  /* 0x000000010c0c7899 */ /* 0x000fe400080006ff */
[----:B-1----:R-:W-:Y:S01]  /*0980*/  ULEA UR5, UR5, UR7, 0x18 ;  /* 0x0000000705057291 */ /* 0x002fe2000f8ec0ff */
[----:B------:R-:W1:Y:S11]  /*0990*/  FENCE.VIEW.ASYNC.S ;  /* 0x00000000000073c6 */ /* 0x000e760000000000 */
[----:B-1----:R2:W1:Y:S01]  /*09a0*/  SYNCS.EXCH.64 URZ, [UR5+0x60], UR10 ;  /* 0x0000600a05ff75b2 */ /* 0x0024620008000100 */
[----:B------:R2:W1:Y:S01]  /*09b0*/  SYNCS.EXCH.64 URZ, [UR5+0x70], UR12 ;  /* 0x0000700c05ff75b2 */ /* 0x0004620008000100 */
[----:B------:R2:W1:Y:S01]  /*09c0*/  SYNCS.EXCH.64 URZ, [UR5+0x68], UR10 ;  /* 0x0000680a05ff75b2 */ /* 0x0004620008000100 */
[----:B------:R2:W1:Y:S02]  /*09d0*/  SYNCS.EXCH.64 URZ, [UR5+0x78], UR12 ;  /* 0x0000780c05ff75b2 */ /* 0x0004640008000100 */
[----:B--2---:R-:W-:Y:S01]  /*09e0*/  NOP ;  /* 0x0000000000007918 */ /* 0x004fe20000000000 */
.L_x_12:
        /* <DEDUP_REMOVED lines=22> */
[----:B------:R2:W1:Y:S01]  /*0b50*/  SYNCS.EXCH.64 URZ, [UR7+0xb0], UR4 ;  /* 0x0000b00407ff75b2 */ /* 0x0004620008000100 */
[----:B------:R2:W1:Y:S01]  /*0b60*/  SYNCS.EXCH.64 URZ, [UR7+0x98], UR10 ;  /* 0x0000980a07ff75b2 */ /* 0x0004620008000100 */
[----:B------:R2:W1:Y:S02]  /*0b70*/  SYNCS.EXCH.64 URZ, [UR7+0xb8], UR4 ;  /* 0x0000b80407ff75b2 */ /* 0x0004640008000100 */
[----:B--2---:R-:W-:Y:S01]  /*0b80*/  NOP ;  /* 0x0000000000007918 */ /* 0x004fe20000000000 */
.L_x_13:
        /* <DEDUP_REMOVED lines=18> */
.L_x_14:
[----:B-1----:R-:W1:Y:S01]  /*0cb0*/  S2UR UR5, SR_CTAID.X ;  /* 0x00000000000579c3 */ /* 0x002e620000002500 */
[----:B------:R-:W-:-:S05]  /*0cc0*/  CS2R.32 R87, SR_CgaSize ;  /* 0x0000000000577805 */ /* 0x000fca0000008a00 */
[----:B------:R-:W-:-:S05]  /*0cd0*/  IMAD R87, R87, -0xa0, RZ ;  /* 0xffffff6057577824 */ /* 0x000fca00078e02ff */
[----:B------:R-:W-:-:S14]  /*0ce0*/  R2UR UR9, R87 ;  /* 0x00000000570972ca */ /* 0x000fdc00000e0000 */
[----:B------:R-:W2:Y:S01]  /*0cf0*/  LDCU UR9, c[0x0][UR9+0x2b0] ;  /* 0x00005600090977ac */ /* 0x000ea20008000800 */
[----:B------:R-:W-:Y:S01]  /*0d00*/  NOP ;  /* 0x0000000000007918 */ /* 0x000fe20000000000 */
[----:B------:R-:W-:-:S05]  /*0d10*/  CS2R.32 R87, SR_CgaSize ;  /* 0x0000000000577805 */ /* 0x000fca0000008a00 */
[----:B------:R-:W-:-:S05]  /*0d20*/  IMAD R87, R87, -0xa0, RZ ;  /* 0xffffff6057577824 */ /* 0x000fca00078e02ff */
[----:B------:R-:W-:-:S14]  /*0d30*/  R2UR UR7, R87 ;  /* 0x00000000570772ca */ /* 0x000fdc00000e0000 */
[----:B------:R-:W3:Y:S01]  /*0d40*/  LDCU UR7, c[0x0][UR7+0x2b4] ;  /* 0x00005680070777ac */ /* 0x000ee20008000800 */
[----:B------:R-:W4:Y:S08]  /*0d50*/  S2UR UR4, SR_CTAID.Y ;  /* 0x00000000000479c3 */ /* 0x000f300000002600 */
[----:B------:R-:W3:Y:S01]  /*0d60*/  LDC R10, c[0x0][0xb24] ;  /* 0x0002c900ff0a7b82 */ /* 0x000ee20000000800 */
[----:B-1----:R-:W-:-:S02]  /*0d70*/  I2FP.F32.U32 R87, UR5 ;  /* 0x0000000500577c45 */ /* 0x002fc40008201000 */
[----:B------:R-:W-:-:S05]  /*0d80*/  CS2R.32 R3, SR_CgaSize ;  /* 0x0000000000037805 */ /* 0x000fca0000008a00 */
[----:B------:R-:W-:-:S06]  /*0d90*/  IMAD R3, R3, -0xa0, RZ ;  /* 0xffffff6003037824 */ /* 0x000fcc00078e02ff */
[----:B------:R-:W1:Y:S01]  /*0da0*/  LDC R3, c[0x0][R3+0x2a0] ;  /* 0x0000a80003037b82 */ /* 0x000e620000000800 */
[----:B------:R-:W-:Y:S01]  /*0db0*/  MOV R15, UR5 ;  /* 0x00000005000f7c02 */ /* 0x000fe20008000f00 */
[----:B--2---:R-:W-:Y:S01]  /*0dc0*/  FMUL R87, R87, UR9 ;  /* 0x0000000957577c20 */ /* 0x004fe20008400000 */
[----:B----4-:R-:W-:Y:S02]  /*0dd0*/  I2FP.F32.U32 R86, UR4 ;  /* 0x0000000400567c45 */ /* 0x010fe40008201000 */
[----:B------:R-:W-:-:S05]  /*0de0*/  CS2R.32 R2, SR_CgaSize ;  /* 0x0000000000027805 */ /* 0x000fca0000008a00 */
[----:B------:R-:W-:-:S06]  /*0df0*/  IMAD R2, R2, -0xa0, RZ ;  /* 0xffffff6002027824 */ /* 0x000fcc00078e02ff */
[----:B------:R-:W2:Y:S01]  /*0e00*/  LDC R2, c[0x0][R2+0x2a4] ;  /* 0x0000a90002027b82 */ /* 0x000ea20000000800 */
[----:B------:R-:W-:Y:S01]  /*0e10*/  MOV R14, UR4 ;  /* 0x00000004000e7c02 */ /* 0x000fe20008000f00 */
[----:B------:R-:W4:Y:S01]  /*0e20*/  F2I.U32.TRUNC.NTZ R87, R87 ;  /* 0x0000005700577305 */ /* 0x000f22000020f000 */
[----:B---3--:R-:W-:-:S05]  /*0e30*/  FMUL R86, R86, UR7 ;  /* 0x0000000756567c20 */ /* 0x008fca0008400000 */
[----:B------:R-:W-:Y:S01]  /*0e40*/  BAR.SYNC.DEFER_BLOCKING 0x0 ;  /* 0x0000000000007b1d */ /* 0x000fe20000010000 */
[----:B------:R-:W-:-:S05]  /*0e50*/  ISETP.GE.AND P0, PT, R10, 0x1, PT ;  /* 0x000000010a00780c */ /* 0x000fca0003f06270 */
[----:B------:R-:W3:Y:S02]  /*0e60*/  F2I.U32.TRUNC.NTZ R86, R86 ;  /* 0x0000005600567305 */ /* 0x000ee4000020f000 */
[----:B------:R-:W2:Y:S01]  /*0e70*/  S2UR UR36, SR_CTAID.Z ;  /* 0x00000000002479c3 */ /* 0x000ea20000002700 */
[----:B----4-:R-:W-:-:S05]  /*0e80*/  IADD3 R87, PT, PT, -R87, RZ, RZ ;  /* 0x000000ff57577210 */ /* 0x010fca0007ffe1ff */
[----:B-1----:R-:W-:Y:S01]  /*0e90*/  IMAD R87, R3, R87, UR5 ;  /* 0x0000000503577e24 */ /* 0x002fe2000f8e0257 */
[----:B---3--:R-:W-:-:S05]  /*0ea0*/  IADD3 R86, PT, PT, -R86, RZ, RZ ;  /* 0x000000ff56567210 */ /* 0x008fca0007ffe1ff */
[----:B--2---:R-:W-:Y:S01]  /*0eb0*/  IMAD R86, R2, R86, UR4 ;  /* 0x0000000402567e24 */ /* 0x004fe2000f8e0256 */
[----:B------:R-:W-:Y:S06]  /*0ec0*/  @!P0 BRA `(.L_x_15) ;  /* 0x0000000000b88947 */ /* 0x000fec0003800000 */
[----:B------:R-:W1:Y:S01]  /*0ed0*/  LDC.64 R4, c[0x0][0xb18] ;  /* 0x0002c600ff047b82 */ /* 0x000e620000000a00 */
[----:B------:R-:W-:-:S07]  /*0ee0*/  ISETP.NE.AND P0, PT, R10, 0x1, PT ;  /* 0x000000010a00780c */ /* 0x000fce0003f05270 */
[----:B------:R-:W2:Y:S08]  /*0ef0*/  LDC R9, c[0x0][0xb0c] ;  /* 0x0002c300ff097b82 */ /* 0x000eb00000000800 */
[----:B------:R-:W3:Y:S08]  /*0f00*/  LDC R12, c[0x0][0x370] ;  /* 0x0000dc00ff0c7b82 */ /* 0x000ef00000000800 */
[----:B------:R-:W4:Y:S01]  /*0f10*/  LDC R11, c[0x0][0x374] ;  /* 0x0000dd00ff0b7b82 */ /* 0x000f220000000800 */
[----:B-1----:R-:W-:-:S07]  /*0f20*/  ISETP.NE.AND P1, PT, R4, 0x1, PT ;  /* 0x000000010400780c */ /* 0x002fce0003f25270 */
[----:B------:R-:W3:Y:S01]  /*0f30*/  LDC.64 R6, c[0x0][0xb10] ;  /* 0x0002c400ff067b82 */ /* 0x000ee20000000a00 */
[----:B--2---:R-:W-:-:S07]  /*0f40*/  ISETP.NE.AND P2, PT, R9, 0x1, PT ;  /* 0x000000010900780c */ /* 0x004fce0003f45270 */
[----:B------:R-:W1:Y:S08]  /*0f50*/  LDC R8, c[0x0][0xb20] ;  /* 0x0002c800ff087b82 */ /* 0x000e700000000800 */
[----:B------:R-:W2:Y:S01]  /*0f60*/  LDC.64 R2, c[0x0][0xb28] ;  /* 0x0002ca00ff027b82 */ /* 0x000ea20000000a00 */
[----:B----4-:R-:W-:-:S04]  /*0f70*/  IMAD.HI.U32 R13, R11, R5, RZ ;  /* 0x000000050b0d7227 */ /* 0x010fc800078e00ff */
[----:B------:R-:W-:-:S04]  /*0f80*/  IMAD.HI.U32 R5, R14, R5, RZ ;  /* 0x000000050e057227 */ /* 0x000fc800078e00ff */
[----:B---3--:R-:W-:-:S05]  /*0f90*/  IMAD.HI.U32 R16, R12, R6, RZ ;  /* 0x000000060c107227 */ /* 0x008fca00078e00ff */
[-C--:B------:R-:W-:Y:S01]  /*0fa0*/  @P2 SHF.R.U32.HI R12, RZ, R7.reuse, R16 ;  /* 0x00000007ff0c2219 */ /* 0x080fe20000011610 */
[----:B------:R-:W-:Y:S01]  /*0fb0*/  IMAD.HI.U32 R16, R15, R6, RZ ;  /* 0x000000060f107227 */ /* 0x000fe200078e00ff */
[-C--:B-1----:R-:W-:Y:S02]  /*0fc0*/  @P1 SHF.R.U32.HI R11, RZ, R8.reuse, R13 ;  /* 0x00000008ff0b1219 */ /* 0x082fe4000001160d */
[----:B------:R-:W-:Y:S02]  /*0fd0*/  SHF.R.U32.HI R5, RZ, R8, R5 ;  /* 0x00000008ff057219 */ /* 0x000fe40000011605 */
[----:B------:R-:W-:Y:S02]  /*0fe0*/  SHF.R.U32.HI R16, RZ, R7, R16 ;  /* 0x00000007ff107219 */ /* 0x000fe40000011610 */
[----:B------:R-:W-:Y:S01]  /*0ff0*/  SEL R5, R14, R5, !P1 ;  /* 0x000000050e057207 */ /* 0x000fe20004800000 */
[----:B--2---:R-:W-:Y:S01]  /*1000*/  IMAD.HI.U32 R13, R11, R2, RZ ;  /* 0x000000020b0d7227 */ /* 0x004fe200078e00ff */
[----:B------:R-:W-:-:S03]  /*1010*/  SEL R16, R15, R16, !P2 ;  /* 0x000000100f107207 */ /* 0x000fc60005000000 */
[----:B------:R-:W-:Y:S01]  /*1020*/  IMAD.HI.U32 R6, R12, R2, RZ ;  /* 0x000000020c067227 */ /* 0x000fe200078e00ff */
[----:B------:R-:W-:-:S04]  /*1030*/  @P0 SHF.R.U32.HI R11, RZ, R3, R13 ;  /* 0x00000003ff0b0219 */ /* 0x000fc8000001160d */
[----:B------:R-:W-:Y:S01]  /*1040*/  @P0 SHF.R.U32.HI R12, RZ, R3, R6 ;  /* 0x00000003ff0c0219 */ /* 0x000fe20000011606 */
[----:B------:R-:W-:-:S04]  /*1050*/  IMAD R11, R11, R10, RZ ;  /* 0x0000000a0b0b7224 */ /* 0x000fc800078e02ff */
[----:B------:R-:W-:Y:S01]  /*1060*/  IMAD R6, R12, R10, RZ ;  /* 0x0000000a0c067224 */ /* 0x000fe200078e02ff */
[----:B------:R-:W-:-:S04]  /*1070*/  ISETP.GE.AND P1, PT, R5, R11, PT ;  /* 0x0000000b0500720c */ /* 0x000fc80003f26270 */
[----:B------:R-:W-:Y:S01]  /*1080*/  ISETP.GE.OR P1, PT, R16, R6, P1 ;  /* 0x000000061000720c */ /* 0x000fe20000f26670 */
[----:B------:R-:W-:-:S05]  /*1090*/  IMAD.HI.U32 R6, R5, R2, RZ ;  /* 0x0000000205067227 */ /* 0x000fca00078e00ff */
[----:B------:R-:W-:-:S04]  /*10a0*/  SHF.R.U32.HI R6, RZ, R3, R6 ;  /* 0x00000003ff067219 */ /* 0x000fc80000011606 */
[----:B------:R-:W-:-:S03]  /*10b0*/  SEL R6, R5, R6, !P0 ;  /* 0x0000000605067207 */ /* 0x000fc60004000000 */
[----:B------:R-:W-:Y:S01]  /*10c0*/  @!P1 IMAD.HI.U32 R7, R16, R2, RZ ;  /* 0x0000000210079227 */ /* 0x000fe200078e00ff */
[----:B------:R-:W-:-:S04]  /*10d0*/  IADD3 R2, PT, PT, -R6, RZ, RZ ;  /* 0x000000ff06027210 */ /* 0x000fc80007ffe1ff */
[----:B------:R-:W-:Y:S01]  /*10e0*/  @!P1 SHF.R.U32.HI R3, RZ, R3, R7 ;  /* 0x00000003ff039219 */ /* 0x000fe20000011607 */
[----:B------:R-:W-:Y:S01]  /*10f0*/  IMAD R2, R10, R2, R5 ;  /* 0x000000020a027224 */ /* 0x000fe200078e0205 */
[----:B------:R-:W-:Y:S02]  /*1100*/  IADD3 R7, PT, PT, -R5, RZ, RZ ;  /* 0x000000ff05077210 */ /* 0x000fe40007ffe1ff */
[----:B------:R-:W-:-:S03]  /*1110*/  @!P1 SEL R3, R16, R3, !P0 ;  /* 0x0000000310039207 */ /* 0x000fc60004000000 */
[----:B------:R-:W-:Y:S02]  /*1120*/  IMAD R7, R4, R7, R14 ;  /* 0x0000000704077224 */ /* 0x000fe400078e020e */
[--C-:B------:R-:W-:Y:S02]  /*1130*/  @!P1 IMAD.IADD R6, R6, 0x1, -R3.reuse ;  /* 0x0000000106069824 */ /* 0x100fe400078e0a03 */
[----:B------:R-:W-:Y:S01]  /*1140*/  @!P1 IMAD R3, R2, R12, R3 ;  /* 0x0000000c02039224 */ /* 0x000fe200078e0203 */
[----:B------:R-:W-:Y:S01]  /*1150*/  IADD3 R2, PT, PT, -R16, RZ, RZ ;  /* 0x000000ff10027210 */ /* 0x000fe20007ffe1ff */
[----:B------:R-:W-:Y:S02]  /*1160*/  @!P1 IMAD R5, R6, R10, R16 ;  /* 0x0000000a06059224 */ /* 0x000fe400078e0210 */
[----:B------:R-:W-:Y:S02]  /*1170*/  @!P1 IMAD.MOV.U32 R16, RZ, RZ, R3 ;  /* 0x000000ffff109224 */ /* 0x000fe400078e0003 */
[----:B------:R-:W-:-:S02]  /*1180*/  IMAD R2, R9, R2, R15 ;  /* 0x0000000209027224 */ /* 0x000fc400078e020f */
[----:B------:R-:W-:Y:S02]  /*1190*/  IMAD R14, R5, R4, R7 ;  /* 0x00000004050e7224 */ /* 0x000fe400078e0207 */
[----:B------:R-:W-:Y:S02]  /*11a0*/  IMAD R15, R16, R9, R2 ;  /* 0x00000009100f7224 */ /* 0x000fe400078e0202 */
.L_x_15:
[----:B------:R-:W1:Y:S01]  /*11b0*/  LDCU UR4, c[0x0][0xb30] ;  /* 0x00016600ff0477ac */ /* 0x000e620008000800 */
[----:B------:R-:W2:Y:S08]  /*11c0*/  S2UR UR37, SR_CgaCtaId ;  /* 0x00000000002579c3 */ /* 0x000eb00000008800 */
[----:B------:R-:W3:Y:S01]  /*11d0*/  LDC R40, c[0x0][0xb24] ;  /* 0x0002c900ff287b82 */ /* 0x000ee20000000800 */
[----:B-1----:R-:W-:-:S09]  /*11e0*/  UISETP.NE.AND UP1, UPT, UR4, 0x1, UPT ;  /* 0x000000010400788c */ /* 0x002fd2000bf25270 */
[----:B--2---:R-:W-:Y:S05]  /*11f0*/  BRA.U UP1, `(.L_x_16) ;  /* 0x0000000101407547 */ /* 0x004fea000b800000 */
[----:B------:R-:W1:Y:S08]  /*1200*/  LDC.64 R4, c[0x0][0xb10] ;  /* 0x0002c400ff047b82 */ /* 0x000e700000000a00 */
[----:B------:R-:W2:Y:S08]  /*1210*/  LDC.64 R2, c[0x0][0xb18] ;  /* 0x0002c600ff027b82 */ /* 0x000eb00000000a00 */
[----:B------:R-:W4:Y:S08]  /*1220*/  LDC R6, c[0x0][0xb20] ;  /* 0x0002c800ff067b82 */ /* 0x000f300000000800 */
[----:B------:R-:W3:Y:S01]  /*1230*/  LDC R7, c[0x0][0xb0c] ;  /* 0x0002c300ff077b82 */ /* 0x000ee20000000800 */
[----:B-1----:R-:W-:-:S05]  /*1240*/  IMAD.HI.U32 R4, R15, R4, RZ ;  /* 0x000000040f047227 */ /* 0x002fca00078e00ff */
[----:B------:R-:W-:Y:S01]  /*1250*/  SHF.R.U32.HI R4, RZ, R5, R4 ;  /* 0x00000005ff047219 */ /* 0x000fe20000011604 */
[----:B--2---:R-:W-:Y:S01]  /*1260*/  IMAD.HI.U32 R3, R14, R3, RZ ;  /* 0x000000030e037227 */ /* 0x004fe200078e00ff */
[----:B------:R-:W-:-:S04]  /*1270*/  ISETP.NE.AND P0, PT, R2, 0x1, PT ;  /* 0x000000010200780c */ /* 0x000fc80003f05270 */
[----:B----4-:R-:W-:-:S04]  /*1280*/  SHF.R.U32.HI R3, RZ, R6, R3 ;  /* 0x00000006ff037219 */ /* 0x010fc80000011603 */
[----:B------:R-:W-:Y:S02]  /*1290*/  SEL R3, R14, R3, !P0 ;  /* 0x000000030e037207 */ /* 0x000fe40004000000 */
[----:B---3--:R-:W-:-:S04]  /*12a0*/  ISETP.NE.AND P1, PT, R7, 0x1, PT ;  /* 0x000000010700780c */ /* 0x008fc80003f25270 */
[----:B------:R-:W-:-:S05]  /*12b0*/  SEL R4, R15, R4, !P1 ;  /* 0x000000040f047207 */ /* 0x000fca0004800000 */
[----:B------:R-:W-:Y:S02]  /*12c0*/  IMAD.IADD R5, R3, 0x1, -R4 ;  /* 0x0000000103057824 */ /* 0x000fe400078e0a04 */
[----:B------:R-:W-:Y:S02]  /*12d0*/  IMAD.IADD R3, R4, 0x1, -R3 ;  /* 0x0000000104037824 */ /* 0x000fe400078e0a03 */
[----:B------:R-:W-:Y:S02]  /*12e0*/  IMAD R15, R5, R7, R15 ;  /* 0x00000007050f7224 */ /* 0x000fe400078e020f */
[----:B------:R-:W-:-:S07]  /*12f0*/  IMAD R14, R3, R2, R14 ;  /* 0x00000002030e7224 */ /* 0x000fce00078e020e */
.L_x_16:
[----:B------:R-:W-:Y:S01]  /*1300*/  BAR.SYNC.DEFER_BLOCKING 0x0 ;  /* 0x0000000000007b1d */ /* 0x000fe20000010000 */
[----:B------:R-:W-:Y:S01]  /*1310*/  UISETP.NE.AND UP1, UPT, UR8, 0x2, UPT ;  /* 0x000000020800788c */ /* 0x000fe2000bf25270 */
[----:B------:R-:W-:Y:S02]  /*1320*/  ISETP.NE.OR P5, PT, R0, 0x2, !P5 ;  /* 0x000000020000780c */ /* 0x000fe40006fa5670 */
[----:B------:R-:W-:-:S06]  /*1330*/  LOP3.LUT R2, R93, 0x1f, RZ, 0xc0, !PT ;  /* 0x0000001f5d027812 */ /* 0x000fcc00078ec0ff */
[----:B------:R-:W-:Y:S05]  /*1340*/  BRA.U UP1, `(.L_x_17) ;  /* 0x00000011016c7547 */ /* 0x000fea000b800000 */
[----:B------:R-:W1:Y:S01]  /*1350*/  LDCU UR13, c[0x0][0x38c] ;  /* 0x00007180ff0d77ac */ /* 0x000e620008000800 */
[----:B------:R-:W2:Y:S01]  /*1360*/  LDC R8, c[0x0][0x370] ;  /* 0x0000dc00ff087b82 */ /* 0x000ea20000000800 */
[----:B------:R-:W-:Y:S01]  /*1370*/  PLOP3.LUT P1, PT, PT, PT, UP2, 0x80, 0x8 ;  /* 0x000000000008781c */ /* 0x000fe20003f2f028 */
[----:B------:R-:W-:Y:S01]  /*1380*/  IMAD.MOV.U32 R17, RZ, RZ, 0x1 ;  /* 0x00000001ff117424 */ /* 0x000fe200078e00ff */
[----:B------:R-:W-:Y:S01]  /*1390*/  ISETP.EQ.OR P4, PT, R2, RZ, P5 ;  /* 0x000000ff0200720c */ /* 0x000fe20002f82670 */
[----:B------:R-:W-:Y:S01]  /*13a0*/  IMAD.MOV.U32 R16, RZ, RZ, RZ ;  /* 0x000000ffff107224 */ /* 0x000fe200078e00ff */
[----:B------:R-:W-:Y:S02]  /*13b0*/  PLOP3.LUT P1, PT, P1, PT, PT, 0x8, 0x80 ;  /* 0x000000000080781c */ /* 0x000fe40000f2e170 */
[----:B------:R-:W-:Y:S01]  /*13c0*/  CS2R R12, SRZ ;  /* 0x00000000000c7805 */ /* 0x000fe2000001ff00 */
[----:B------:R-:W-:Y:S01]  /*13d0*/  IMAD.MOV.U32 R11, RZ, RZ, 0x1 ;  /* 0x00000001ff0b7424 */ /* 0x000fe200078e00ff */
[----:B------:R-:W4:Y:S01]  /*13e0*/  LDC R0, c[0x0][0x374] ;  /* 0x0000dd00ff007b82 */ /* 0x000f220000000800 */
[----:B------:R-:W2:Y:S01]  /*13f0*/  LDCU.64 UR22, c[0x0][0x348] ;  /* 0x00006900ff1677ac */ /* 0x000ea20008000a00 */
[----:B------:R-:W-:Y:S01]  /*1400*/  UMOV UR6, URZ ;  /* 0x000000ff00067c82 */ /* 0x000fe20008000000 */
[----:B-1----:R-:W-:-:S04]  /*1410*/  UIADD3 UR5, UPT, UPT, UR13, 0x7f, URZ ;  /* 0x0000007f0d057890 */ /* 0x002fc8000fffe0ff */
[----:B------:R-:W-:-:S04]  /*1420*/  USHF.R.S32.HI UR4, URZ, 0x1f, UR5 ;  /* 0x0000001fff047899 */ /* 0x000fc80008011405 */
[----:B------:R-:W-:-:S04]  /*1430*/  ULEA.HI UR4, UR4, UR5, URZ, 0x7 ;  /* 0x0000000504047291 */ /* 0x000fc8000f8f38ff */
[----:B------:R-:W-:Y:S02]  /*1440*/  USHF.R.S32.HI UR15, URZ, 0x7, UR4 ;  /* 0x00000007ff0f7899 */ /* 0x000fe40008011404 */
[----:B------:R-:W-:Y:S02]  /*1450*/  UIADD3 UR4, UPT, UPT, UR13, -0x1, URZ ;  /* 0xffffffff0d047890 */ /* 0x000fe4000fffe0ff */
[----:B------:R-:W-:Y:S02]  /*1460*/  UISETP.LT.U32.AND UP0, UPT, UR15, 0x2, UPT ;  /* 0x000000020f00788c */ /* 0x000fe4000bf01070 */
[----:B------:R-:W-:Y:S02]  /*1470*/  UISETP.GE.U32.AND UP1, UPT, UR4, -0xff, UPT ;  /* 0xffffff010400788c */ /* 0x000fe4000bf26070 */
[----:B------:R-:W-:Y:S02]  /*1480*/  USEL UR14, UR15, 0x2, UP0 ;  /* 0x000000020f0e7887 */ /* 0x000fe40008000000 */
[----:B------:R-:W-:-:S02]  /*1490*/  UIADD3 UR13, UPT, UPT, UR13, 0xfe, URZ ;  /* 0x000000fe0d0d7890 */ /* 0x000fc4000fffe0ff */
[----:B------:R-:W-:Y:S02]  /*14a0*/  UIADD3 UR5, UPT, UPT, UR14, -0x1, URZ ;  /* 0xffffffff0e057890 */ /* 0x000fe4000fffe0ff */
[----:B------:R-:W-:-:S03]  /*14b0*/  UIADD3 UR7, UPT, UPT, UR15, -UR14, URZ ;  /* 0x8000000e0f077290 */ /* 0x000fc6000fffe0ff */
[----:B------:R-:W-:-:S04]  /*14c0*/  @UP1 UIADD3 UR5, UPT, UPT, UR14, URZ, URZ ;  /* 0x000000ff0e051290 */ /* 0x000fc8000fffe0ff */
[----:B--2---:R-:W-:-:S12]  /*14d0*/  UIADD3 UR5, UPT, UPT, UR5, 0x1, URZ ;  /* 0x0000000105057890 */ /* 0x004fd8000fffe0ff */
.L_x_35:
[----:B------:R-:W-:Y:S01]  /*14e0*/  UISETP.NE.AND UP0, UPT, UR37, URZ, UPT ;  /* 0x000000ff2500728c */ /* 0x000fe2000bf05270 */
[----:B------:R-:W1:Y:S08]  /*14f0*/  S2UR UR37, SR_CgaCtaId ;  /* 0x00000000002579c3 */ /* 0x000e700000008800 */
[----:B------:R-:W-:Y:S05]  /*1500*/  BRA.U UP0, `(.L_x_18) ;  /* 0x0000000100347547 */ /* 0x000fea000b800000 */
[----:B------:R-:W2:Y:S01]  /*1510*/  S2R R2, SR_CgaCtaId ;  /* 0x0000000000027919 */ /* 0x000ea20000008800 */
[----:B------:R-:W-:-:S04]  /*1520*/  MOV R3, 0x400 ;  /* 0x0000040000037802 */ /* 0x000fc80000000f00 */
[----:B--2---:R-:W-:Y:S02]  /*1530*/  LEA R2, R2, R3, 0x18 ;  /* 0x0000000302027211 */ /* 0x004fe400078ec0ff */
[----:B------:R-:W-:-:S03]  /*1540*/  SHF.L.U32 R3, R11, 0x1f, RZ ;  /* 0x0000001f0b037819 */ /* 0x000fc600000006ff */
[----:B------:R-:W-:-:S04]  /*1550*/  IMAD R2, R12, 0x8, R2 ;  /* 0x000000080c027824 */ /* 0x000fc800078e0202 */
[----:B------:R-:W2:Y:S02]  /*1560*/  SYNCS.PHASECHK.TRANS64.TRYWAIT P0, [R2+URZ+0xd0], R3 ;  /* 0x0000d003020075a7 */ /* 0x000ea400080011ff */
[----:B--2---:R-:W-:Y:S05]  /*1570*/  @!P0 BRA `(.L_x_19) ;  /* 0x00000060002c8947 */ /* 0x004fea0003800000 */
.L_x_113:
[----:B------:R-:W-:Y:S01]  /*1580*/  VIADD R12, R12, 0x1 ;  /* 0x000000010c0c7836 */ /* 0x000fe20000000000 */
[----:B------:R2:W-:Y:S04]  /*1590*/  SYNCS.ARRIVE.TRANS64.A1T0 RZ, [R2+URZ+0xc0], RZ ;  /* 0x0000c0ff02ff79a7 */ /* 0x0005e800081000ff */
[----:B------:R-:W-:-:S04]  /*15a0*/  ISETP.NE.AND P0, PT, R12, 0x2, PT ;  /* 0x000000020c00780c */ /* 0x000fc80003f05270 */
[----:B------:R-:W-:Y:S02]  /*15b0*/  SEL R12, R12, RZ, P0 ;  /* 0x000000ff0c0c7207 */ /* 0x000fe40000000000 */
[----:B--2---:R-:W-:-:S04]  /*15c0*/  SEL R2, RZ, 0x1, P0 ;  /* 0x00000001ff027807 */ /* 0x004fc80000000000 */
[----:B------:R-:W-:-:S07]  /*15d0*/  LOP3.LUT R11, R11, R2, RZ, 0x3c, !PT ;  /* 0x000000020b0b7212 */ /* 0x000fce00078e3cff */
.L_x_18:
[----:B------:R-:W-:Y:S01]  /*15e0*/  UMOV UR4, 0x400 ;  /* 0x0000040000047882 */ /* 0x000fe20000000000 */
[----:B------:R-:W-:Y:S01]  /*15f0*/  SHF.L.U32 R2, R17, 0x1f, RZ ;  /* 0x0000001f11027819 */ /* 0x000fe200000006ff */
[----:B-1----:R-:W-:Y:S01]  /*1600*/  ULEA UR4, UR37, UR4, 0x18 ;  /* 0x0000000425047291 */ /* 0x002fe2000f8ec0ff */
[----:B------:R-:W-:Y:S01]  /*1610*/  R2UR UR35, R15 ;  /* 0x000000000f2372ca */ /* 0x000fe200000e0000 */
[----:B------:R-:W-:Y:S01]  /*1620*/  UISETP.GE.U32.AND UP0, UPT, UR13, 0xff, UPT ;  /* 0x000000ff0d00788c */ /* 0x000fe2000bf06070 */
[----:B------:R-:W-:Y:S01]  /*1630*/  R2UR UR19, R14 ;  /* 0x000000000e1372ca */ /* 0x000fe200000e0000 */
[----:B------:R-:W-:Y:S01]  /*1640*/  ULEA UR8, UR6, UR4, 0x3 ;  /* 0x0000000406087291 */ /* 0x000fe2000f8e18ff */
[----:B------:R-:W-:-:S08]  /*1650*/  UMOV UR29, URZ ;  /* 0x000000ff001d7c82 */ /* 0x000fd00008000000 */
[----:B------:R1:W2:Y:S01]  /*1660*/  SYNCS.PHASECHK.TRANS64.TRYWAIT P0, [UR8+0x10], R2 ;  /* 0x00001002ff0075a7 */ /* 0x0002a20008001108 */
[----:B------:R-:W-:Y:S02]  /*1670*/  USHF.L.U32 UR35, UR35, 0x7, URZ ;  /* 0x0000000723237899 */ /* 0x000fe400080006ff */
[----:B------:R-:W-:Y:S01]  /*1680*/  USHF.L.U32 UR19, UR19, 0x6, URZ ;  /* 0x0000000613137899 */ /* 0x000fe200080006ff */
[----:B------:R-:W-:Y:S11]  /*1690*/  BRA.U !UP0, `(.L_x_20) ;  /* 0x0000000108d87547 */ /* 0x000ff6000b800000 */
[----:B------:R-:W-:Y:S01]  /*16a0*/  UMOV UR21, URZ ;  /* 0x000000ff00157c82 */ /* 0x000fe20008000000 */
[----:B------:R-:W-:-:S05]  /*16b0*/  UMOV UR42, UR6 ;  /* 0x00000006002a7c82 */ /* 0x000fca0008000000 */
.L_x_25:
[----:B-1----:R-:W-:Y:S01]  /*16c0*/  ULEA UR33, UR42, UR4, 0x3 ;  /* 0x000000042a217291 */ /* 0x002fe2000f8e18ff */
[----:B--2---:R-:W-:Y:S01]  /*16d0*/  @!P5 MOV R3, 0xc000 ;  /* 0x0000c0000003d802 */ /* 0x004fe20000000f00 */
[----:B--2---:R-:W-:Y:S10]  /*16e0*/  @P0 BRA `(.L_x_21) ;  /* 0x00000000000c0947 */ /* 0x004ff40003800000 */
[----:B------:R-:W-:-:S04]  /*16f0*/  SHF.L.U32 R4, R17, 0x1f, RZ ;  /* 0x0000001f11047819 */ /* 0x000fc800000006ff */
[----:B------:R-:W2:Y:S02]  /*1700*/  SYNCS.PHASECHK.TRANS64.TRYWAIT P0, [UR33+0x10], R4 ;  /* 0x00001004ff0075a7 */ /* 0x000ea40008001121 */
[----:B--2---:R-:W-:Y:S05]  /*1710*/  @!P0 BRA `(.L_x_22) ;  /* 0x0000005c00d88947 */ /* 0x004fea0003800000 */
.L_x_21:
[----:B------:R2:W-:Y:S01]  /*1720*/  @!P5 SYNCS.ARRIVE.TRANS64 RZ, [UR33], R3 ;  /* 0x00000003ffffd9a7 */ /* 0x0005e20008000021 */
[----:B------:R-:W-:Y:S04]  /*1730*/  BSSY.RECONVERGENT B0, `(.L_x_23) ;  /* 0x0000003000007945 */ /* 0x000fe80003800200 */
[----:B------:R-:W-:Y:S05]  /*1740*/  @P4 BRA `(.L_x_24) ;  /* 0x0000000000044947 */ /* 0x000fea0003800000 */
[----:B------:R-:W-:Y:S05]  /*1750*/  BPT.TRAP 0x1 ;  /* 0x000000040000795c */ /* 0x000fea0000300000 */
.L_x_24:
[----:B------:R-:W-:Y:S05]  /*1760*/  BSYNC.RECONVERGENT B0 ;  /* 0x0000000000007941 */ /* 0x000fea0003800200 */
.L_x_23:
[----:B------:R-:W-:Y:S02]  /*1770*/  UIADD3 UR6, UPT, UPT, UR42, 0x1, URZ ;  /* 0x000000012a067890 */ /* 0x000fe4000fffe0ff */
[----:B------:R-:W-:Y:S02]  /*1780*/  ULEA UR24, UR42, UR4, 0xf ;  /* 0x000000042a187291 */ /* 0x000fe4000f8e78ff */
[----:B------:R-:W-:Y:S02]  /*1790*/  UISETP.NE.AND UP0, UPT, UR6, 0x2, UPT ;  /* 0x000000020600788c */ /* 0x000fe4000bf05270 */
[----:B------:R-:W-:Y:S02]  /*17a0*/  UIADD3 UR40, UP1, UPT, UR22, 0x80, URZ ;  /* 0x0000008016287890 */ /* 0x000fe4000ff3e0ff */
[----:B------:R-:W-:Y:S02]  /*17b0*/  USEL UR9, URZ, 0x1, UP0 ;  /* 0x00000001ff097887 */ /* 0x000fe40008000000 */
[----:B------:R-:W-:-:S02]  /*17c0*/  USEL UR6, UR6, URZ, UP0 ;  /* 0x000000ff06067287 */ /* 0x000fc40008000000 */
[----:B------:R-:W-:Y:S02]  /*17d0*/  USHF.L.U32 UR34, UR21, 0x7, URZ ;  /* 0x0000000715227899 */ /* 0x000fe400080006ff */
[----:B------:R-:W-:Y:S01]  /*17e0*/  ULEA UR8, UR6, UR4, 0x3 ;  /* 0x0000000406087291 */ /* 0x000fe2000f8e18ff */
[----:B------:R-:W-:Y:S01]  /*17f0*/  LOP3.LUT R17, R17, UR9, RZ, 0x3c, !PT ;  /* 0x0000000911117c12 */ /* 0x000fe2000f8e3cff */
[----:B------:R-:W-:Y:S02]  /*1800*/  UIADD3 UR38, UP0, UPT, UR22, 0x180, URZ ;  /* 0x0000018016267890 */ /* 0x000fe4000ff1e0ff */
[----:B------:R-:W-:Y:S01]  /*1810*/  UIADD3.X UR41, UPT, UPT, URZ, UR23, URZ, UP1, !UPT ;  /* 0x00000017ff297290 */ /* 0x000fe20008ffe4ff */
[----:B-1----:R-:W-:Y:S01]  /*1820*/  SHF.L.U32 R2, R17, 0x1f, RZ ;  /* 0x0000001f11027819 */ /* 0x002fe200000006ff */
[----:B------:R-:W-:Y:S02]  /*1830*/  UIADD3 UR32, UPT, UPT, UR24, 0x6400, URZ ;  /* 0x0000640018207890 */ /* 0x000fe4000fffe0ff */
[----:B------:R-:W-:Y:S01]  /*1840*/  UIADD3 UR26, UPT, UPT, UR34, 0x40, URZ ;  /* 0x00000040221a7890 */ /* 0x000fe2000fffe0ff */
[----:B------:R1:W1:Y:S01]  /*1850*/  SYNCS.PHASECHK.TRANS64.TRYWAIT P0, [UR8+0x10], R2 ;  /* 0x00001002ff0075a7 */ /* 0x0002620008001108 */
[----:B------:R-:W-:-:S02]  /*1860*/  ULEA UR8, UR42, UR4, 0xe ;  /* 0x000000042a087291 */ /* 0x000fc4000f8e70ff */
[----:B------:R-:W-:Y:S02]  /*1870*/  UIADD3 UR24, UPT, UPT, UR24, 0xa400, URZ ;  /* 0x0000a40018187890 */ /* 0x000fe4000fffe0ff */
[----:B------:R-:W-:Y:S02]  /*1880*/  UIADD3.X UR39, UPT, UPT, URZ, UR23, URZ, UP0, !UPT ;  /* 0x00000017ff277290 */ /* 0x000fe400087fe4ff */
[----:B------:R-:W-:Y:S02]  /*1890*/  UIADD3 UR16, UPT, UPT, UR8, 0x16400, URZ ;  /* 0x0001640008107890 */ /* 0x000fe4000fffe0ff */
[----:B------:R-:W-:Y:S01]  /*18a0*/  UIADD3 UR8, UPT, UPT, UR8, 0x18400, URZ ;  /* 0x0001840008087890 */ /* 0x000fe2000fffe0ff */
[----:B------:R-:W-:Y:S01]  /*18b0*/  UMOV UR30, 0x0 ;  /* 0x00000000001e7882 */ /* 0x000fe20000000000 */
[----:B------:R-:W-:Y:S01]  /*18c0*/  UMOV UR31, 0x10000000 ;  /* 0x10000000001f7882 */ /* 0x000fe20000000000 */
[----:B------:R-:W-:Y:S01]  /*18d0*/  UMOV UR25, UR33 ;  /* 0x0000002100197c82 */ /* 0x000fe20008000000 */
[----:B------:R-:W-:Y:S01]  /*18e0*/  UMOV UR27, UR35 ;  /* 0x00000023001b7c82 */ /* 0x000fe20008000000 */
[----:B------:R-:W-:Y:S01]  /*18f0*/  UMOV UR28, UR36 ;  /* 0x00000024001c7c82 */ /* 0x000fe20008000000 */
[----:B------:R-:W-:Y:S01]  /*1900*/  UMOV UR17, UR33 ;  /* 0x0000002100117c82 */ /* 0x000fe20008000000 */
[----:B------:R-:W-:Y:S01]  /*1910*/  UMOV UR20, UR36 ;  /* 0x0000002400147c82 */ /* 0x000fe20008000000 */
[----:B------:R-:W-:Y:S01]  /*1920*/  UMOV UR18, UR34 ;  /* 0x0000002200127c82 */ /* 0x000fe20008000000 */
[----:B------:R1:W-:Y:S01]  /*1930*/  UTMALDG.3D [UR32], [UR40], desc[UR30] ;  /* 0x00001e20280075b4 */ /* 0x0003e20008011000 */
[----:B------:R-:W-:Y:S01]  /*1940*/  UMOV UR11, UR19 ;  /* 0x00000013000b7c82 */ /* 0x000fe20008000000 */
[----:B------:R-:W-:Y:S01]  /*1950*/  UMOV UR12, UR36 ;  /* 0x00000024000c7c82 */ /* 0x000fe20008000000 */
[----:B------:R-:W-:Y:S01]  /*1960*/  UMOV UR9, UR33 ;  /* 0x0000002100097c82 */ /* 0x000fe20008000000 */
[----:B------:R-:W-:Y:S01]  /*1970*/  UMOV UR10, UR26 ;  /* 0x0000001a000a7c82 */ /* 0x000fe20008000000 */
[----:B------:R-:W-:Y:S01]  /*1980*/  UIADD3 UR21, UPT, UPT, UR21, 0x1, URZ ;  /* 0x0000000115157890 */ /* 0x000fe2000fffe0ff */
[----:B------:R-:W-:Y:S01]  /*1990*/  UMOV UR29, UR5 ;  /* 0x00000005001d7c82 */ /* 0x000fe20008000000 */
[----:B------:R1:W-:Y:S02]  /*19a0*/  UTMALDG.3D [UR24], [UR40], desc[UR30] ;  /* 0x00001e18280075b4 */ /* 0x0003e40008011000 */
[----:B------:R-:W-:Y:S01]  /*19b0*/  UISETP.NE.AND UP0, UPT, UR21, UR5, UPT ;  /* 0x000000051500728c */ /* 0x000fe2000bf05270 */
[----:B------:R-:W-:Y:S01]  /*19c0*/  UMOV UR42, UR6 ;  /* 0x00000006002a7c82 */ /* 0x000fe20008000000 */
[----:B------:R1:W-:Y:S01]  /*19d0*/  UTMALDG.3D [UR16], [UR38], desc[UR30] ;  /* 0x00001e10260075b4 */ /* 0x0003e20008011000 */
[----:B------:R1:W-:Y:S06]  /*19e0*/  UTMALDG.3D [UR8], [UR38], desc[UR30] ;  /* 0x00001e08260075b4 */ /* 0x0003ec0008011000 */
[----:B------:R-:W-:Y:S05]  /*19f0*/  BRA.U UP0, `(.L_x_25) ;  /* 0xfffffffd00307547 */ /* 0x000fea000b83ffff */
.L_x_20:
[----:B-1----:R-:W-:Y:S01]  /*1a00*/  ULEA UR8, UR6, UR4, 0x3 ;  /* 0x0000000406087291 */ /* 0x002fe2000f8e18ff */
[----:B------:R-:W-:Y:S01]  /*1a10*/  SHF.L.U32 R2, R17, 0x1f, RZ ;  /* 0x0000001f11027819 */ /* 0x000fe200000006ff */
[----:B------:R-:W-:Y:S01]  /*1a20*/  @!P1 SYNCS.ARRIVE.TRANS64.A1T0 RZ, [UR4+0x58], RZ ;  /* 0x000058ffffff99a7 */ /* 0x000fe20008100004 */
[----:B------:R-:W-:-:S06]  /*1a30*/  UISETP.GT.AND UP0, UPT, UR15, UR14, UPT ;  /* 0x0000000e0f00728c */ /* 0x000fcc000bf04270 */
[----:B--2---:R1:W2:Y:S03]  /*1a40*/  SYNCS.PHASECHK.TRANS64.TRYWAIT P0, [UR8+0x10], R2 ;  /* 0x00001002ff0075a7 */ /* 0x0042a60008001108 */
[----:B------:R-:W-:Y:S05]  /*1a50*/  BRA.U !UP0, `(.L_x_26) ;  /* 0x0000000108d47547 */ /* 0x000fea000b800000 */
[----:B------:R-:W-:Y:S01]  /*1a60*/  UIADD3 UR21, UPT, UPT, UR7, UR29, URZ ;  /* 0x0000001d07157290 */ /* 0x000fe2000fffe0ff */
[----:B------:R-:W-:-:S11]  /*1a70*/  UMOV UR42, UR6 ;  /* 0x00000006002a7c82 */ /* 0x000fd60008000000 */
.L_x_31:
[----:B-1----:R-:W-:Y:S01]  /*1a80*/  ULEA UR33, UR42, UR4, 0x3 ;  /* 0x000000042a217291 */ /* 0x002fe2000f8e18ff */
[----:B--2---:R-:W-:Y:S01]  /*1a90*/  @!P5 MOV R3, 0xc000 ;  /* 0x0000c0000003d802 */ /* 0x004fe20000000f00 */
[----:B--2---:R-:W-:Y:S10]  /*1aa0*/  @P0 BRA `(.L_x_27) ;  /* 0x00000000000c0947 */ /* 0x004ff40003800000 */
[----:B------:R-:W-:-:S04]  /*1ab0*/  SHF.L.U32 R4, R17, 0x1f, RZ ;  /* 0x0000001f11047819 */ /* 0x000fc800000006ff */
[----:B------:R-:W2:Y:S02]  /*1ac0*/  SYNCS.PHASECHK.TRANS64.TRYWAIT P0, [UR33+0x10], R4 ;  /* 0x00001004ff0075a7 */ /* 0x000ea40008001121 */
[----:B--2---:R-:W-:Y:S05]  /*1ad0*/  @!P0 BRA `(.L_x_28) ;  /* 0x0000005c00008947 */ /* 0x004fea0003800000 */
.L_x_27:
[----:B------:R2:W-:Y:S01]  /*1ae0*/  @!P5 SYNCS.ARRIVE.TRANS64 RZ, [UR33], R3 ;  /* 0x00000003ffffd9a7 */ /* 0x0005e20008000021 */
[----:B------:R-:W-:Y:S04]  /*1af0*/  BSSY.RECONVERGENT B0, `(.L_x_29) ;  /* 0x0000003000007945 */ /* 0x000fe80003800200 */
[----:B------:R-:W-:Y:S05]  /*1b00*/  @P4 BRA `(.L_x_30) ;  /* 0x0000000000044947 */ /* 0x000fea0003800000 */
[----:B------:R-:W-:Y:S05]  /*1b10*/  BPT.TRAP 0x1 ;  /* 0x000000040000795c */ /* 0x000fea0000300000 */
.L_x_30:
[----:B------:R-:W-:Y:S05]  /*1b20*/  BSYNC.RECONVERGENT B0 ;  /* 0x0000000000007941 */ /* 0x000fea0003800200 */
.L_x_29:
        /* <DEDUP_REMOVED lines=32> */
[----:B------:R-:W-:Y:S01]  /*1d30*/  UMOV UR10, UR26 ;  /* 0x0000001a000a7c82 */ /* 0x000fe20008000000 */
[----:B------:R-:W-:Y:S01]  /*1d40*/  UIADD3 UR29, UPT, UPT, UR29, 0x1, URZ ;  /* 0x000000011d1d7890 */ /* 0x000fe2000fffe0ff */
[----:B------:R1:W-:Y:S01]  /*1d50*/  UTMALDG.3D [UR24], [UR40], desc[UR30] ;  /* 0x00001e18280075b4 */ /* 0x0003e20008011000 */
[----:B------:R-:W-:-:S02]  /*1d60*/  UMOV UR42, UR6 ;  /* 0x00000006002a7c82 */ /* 0x000fc40008000000 */
[----:B------:R-:W-:Y:S01]  /*1d70*/  UISETP.NE.AND UP0, UPT, UR29, UR21, UPT ;  /* 0x000000151d00728c */ /* 0x000fe2000bf05270 */
[----:B------:R1:W-:Y:S01]  /*1d80*/  UTMALDG.3D [UR16], [UR38], desc[UR30] ;  /* 0x00001e10260075b4 */ /* 0x0003e20008011000 */
[----:B------:R1:W-:Y:S07]  /*1d90*/  UTMALDG.3D [UR8], [UR38], desc[UR30] ;  /* 0x00001e08260075b4 */ /* 0x0003ee0008011000 */
[----:B------:R-:W-:Y:S05]  /*1da0*/  BRA.U UP0, `(.L_x_31) ;  /* 0xfffffffd00347547 */ /* 0x000fea000b83ffff */
.L_x_26:
[C---:B-1----:R-:W-:Y:S01]  /*1db0*/  LEA R2, R16.reuse, UR4, 0x3 ;  /* 0x0000000410027c11 */ /* 0x042fe2000f8e18ff */
[----:B------:R-:W-:Y:S01]  /*1dc0*/  NOP ;  /* 0x0000000000007918 */ /* 0x000fe20000000000 */
[----:B--2---:R-:W-:Y:S02]  /*1dd0*/  SHF.L.U32 R3, R13, 0x1f, RZ ;  /* 0x0000001f0d037819 */ /* 0x004fe400000006ff */
[----:B------:R-:W-:Y:S02]  /*1de0*/  LEA R4, R16, UR4, 0x4 ;  /* 0x0000000410047c11 */ /* 0x000fe4000f8e20ff */
[----:B------:R-:W1:Y:S02]  /*1df0*/  SYNCS.PHASECHK.TRANS64.TRYWAIT P0, [R2+URZ+0x60], R3 ;  /* 0x00006003020075a7 */ /* 0x000e6400080011ff */
[----:B-1----:R-:W-:Y:S05]  /*1e00*/  @!P0 BRA `(.L_x_32) ;  /* 0x00000058004c8947 */ /* 0x002fea0003800000 */
.L_x_116:
[----:B------:R-:W2:Y:S01]  /*1e10*/  LDS.128 R4, [R4+0xf0] ;  /* 0x0000f00004047984 */ /* 0x000ea20000000c00 */
[----:B---3--:R-:W-:Y:S01]  /*1e20*/  ISETP.GE.AND P0, PT, R40, 0x1, PT ;  /* 0x000000012800780c */ /* 0x008fe20003f06270 */
[----:B-1----:R-:W-:Y:S01]  /*1e30*/  VIADD R2, R2, 0x70 ;  /* 0x0000007002027836 */ /* 0x002fe20000000000 */
[----:B------:R-:W-:Y:S01]  /*1e40*/  @!PT LDS RZ, [RZ] ;  /* 0x00000000fffff984 */ /* 0x000fe20000000800 */
[----:B------:R-:W-:Y:S01]  /*1e50*/  @!PT LDS RZ, [RZ] ;  /* 0x00000000fffff984 */ /* 0x000fe20000000800 */
[----:B------:R-:W-:Y:S01]  /*1e60*/  @!PT LDS RZ, [RZ] ;  /* 0x00000000fffff984 */ /* 0x000fe20000000800 */
[----:B------:R-:W-:Y:S01]  /*1e70*/  @!PT LDS RZ, [RZ] ;  /* 0x00000000fffff984 */ /* 0x000fe20000000800 */
[----:B------:R1:W-:Y:S06]  /*1e80*/  MEMBAR.ALL.CTA ;  /* 0x0000000000007992 */ /* 0x0003ec0000008000 */
[----:B-1----:R-:W1:Y:S01]  /*1e90*/  FENCE.VIEW.ASYNC.S ;  /* 0x00000000000073c6 */ /* 0x002e620000000000 */
[----:B------:R-:W-:-:S04]  /*1ea0*/  PRMT R2, RZ, 0x654, R2 ;  /* 0x00000654ff027816 */ /* 0x000fc80000000002 */
[----:B-1----:R1:W-:Y:S01]  /*1eb0*/  SYNCS.ARRIVE.TRANS64.RED.A1T0 RZ, [R2+URZ], RZ ;  /* 0x000000ff02ff79a7 */ /* 0x0023e200081004ff */
[----:B--2---:R-:W-:-:S13]  /*1ec0*/  LOP3.LUT P2, RZ, R6, 0x1, RZ, 0xc0, !PT ;  /* 0x0000000106ff7812 */ /* 0x004fda000784c0ff */
[----:B------:R-:W-:Y:S01]  /*1ed0*/  @P2 SHF.R.U32.HI R3, RZ, 0x10, R5 ;  /* 0x00000010ff032819 */ /* 0x000fe20000011605 */
[----:B------:R-:W-:Y:S01]  /*1ee0*/  VOTEU.ANY UP0, P2 ;  /* 0x0000000000ff7886 */ /* 0x000fe20001000100 */
[----:B------:R-:W-:Y:S02]  /*1ef0*/  @P2 MOV R10, R4 ;  /* 0x00000004000a2202 */ /* 0x000fe40000000f00 */
[----:B------:R-:W-:Y:S02]  /*1f00*/  @P2 R2UR.BROADCAST UR8, R3 ;  /* 0x00000000030822ca */ /* 0x000fe400008e0000 */
[----:B------:R-:W-:-:S11]  /*1f10*/  @P2 LOP3.LUT R9, R5, 0xffff, RZ, 0xc0, !PT ;  /* 0x0000ffff05092812 */ /* 0x000fd600078ec0ff */
[----:B------:R-:W-:Y:S01]  /*1f20*/  @UP0 UMOV UR36, UR8 ;  /* 0x0000000800240c82 */ /* 0x000fe20008000000 */
[----:B-1----:R-:W-:Y:S05]  /*1f30*/  @!P0 BRA `(.L_x_33) ;  /* 0x0000000000b88947 */ /* 0x002fea0003800000 */
[----:B------:R-:W4:Y:S01]  /*1f40*/  LDC.64 R4, c[0x0][0xb18] ;  /* 0x0002c600ff047b82 */ /* 0x000f220000000a00 */
[----:B------:R-:W-:-:S07]  /*1f50*/  ISETP.NE.AND P3, PT, R40, 0x1, PT ;  /* 0x000000012800780c */ /* 0x000fce0003f65270 */
[----:B------:R-:W1:Y:S08]  /*1f60*/  LDC.64 R6, c[0x0][0xb10] ;  /* 0x0002c400ff067b82 */ /* 0x000e700000000a00 */
[----:B------:R-:W2:Y:S08]  /*1f70*/  LDC R14, c[0x0][0xb20] ;  /* 0x0002c800ff0e7b82 */ /* 0x000eb00000000800 */
[----:B------:R-:W3:Y:S01]  /*1f80*/  LDC R15, c[0x0][0xb0c] ;  /* 0x0002c300ff0f7b82 */ /* 0x000ee20000000800 */
[----:B----4-:R-:W-:Y:S01]  /*1f90*/  IMAD.HI.U32 R19, R0, R5, RZ ;  /* 0x0000000500137227 */ /* 0x010fe200078e00ff */
[----:B------:R-:W-:-:S03]  /*1fa0*/  ISETP.NE.AND P0, PT, R4, 0x1, PT ;  /* 0x000000010400780c */ /* 0x000fc60003f05270 */
[----:B------:R-:W-:-:S03]  /*1fb0*/  IMAD.HI.U32 R5, R9, R5, RZ ;  /* 0x0000000509057227 */ /* 0x000fc600078e00ff */
[----:B------:R-:W4:Y:S01]  /*1fc0*/  LDC.64 R2, c[0x0][0xb28] ;  /* 0x0002ca00ff027b82 */ /* 0x000f220000000a00 */
[----:B-1----:R-:W-:-:S04]  /*1fd0*/  IMAD.HI.U32 R20, R8, R6, RZ ;  /* 0x0000000608147227 */ /* 0x002fc800078e00ff */
[----:B------:R-:W-:Y:S01]  /*1fe0*/  IMAD.HI.U32 R21, R10, R6, RZ ;  /* 0x000000060a157227 */ /* 0x000fe200078e00ff */
[----:B------:R-:W-:Y:S02]  /*1ff0*/  SHF.R.U32.HI R20, RZ, R7, R20 ;  /* 0x00000007ff147219 */ /* 0x000fe40000011614 */
[-C--:B--2---:R-:W-:Y:S02]  /*2000*/  SHF.R.U32.HI R19, RZ, R14.reuse, R19 ;  /* 0x0000000eff137219 */ /* 0x084fe40000011613 */
[----:B------:R-:W-:Y:S02]  /*2010*/  SHF.R.U32.HI R5, RZ, R14, R5 ;  /* 0x0000000eff057219 */ /* 0x000fe40000011605 */
[----:B------:R-:W-:Y:S02]  /*2020*/  SEL R19, R0, R19, !P0 ;  /* 0x0000001300137207 */ /* 0x000fe40004000000 */
[----:B------:R-:W-:Y:S02]  /*2030*/  SHF.R.U32.HI R21, RZ, R7, R21 ;  /* 0x00000007ff157219 */ /* 0x000fe40000011615 */
[----:B---3--:R-:W-:-:S02]  /*2040*/  ISETP.NE.AND P1, PT, R15, 0x1, PT ;  /* 0x000000010f00780c */ /* 0x008fc40003f25270 */
[----:B------:R-:W-:Y:S02]  /*2050*/  SEL R5, R9, R5, !P0 ;  /* 0x0000000509057207 */ /* 0x000fe40004000000 */
[----:B------:R-:W-:Y:S02]  /*2060*/  SEL R20, R8, R20, !P1 ;  /* 0x0000001408147207 */ /* 0x000fe40004800000 */
[----:B------:R-:W-:Y:S01]  /*2070*/  SEL R21, R10, R21, !P1 ;  /* 0x000000150a157207 */ /* 0x000fe20004800000 */
[----:B----4-:R-:W-:-:S04]  /*2080*/  IMAD.HI.U32 R18, R19, R2, RZ ;  /* 0x0000000213127227 */ /* 0x010fc800078e00ff */
        /* <DEDUP_REMOVED lines=10> */
[----:B------:R-:W-:-:S04]  /*2130*/  @!P0 IMAD.HI.U32 R7, R21, R2, RZ ;  /* 0x0000000215078227 */ /* 0x000fc800078e00ff */
[----:B------:R-:W-:Y:S01]  /*2140*/  IMAD.MOV R2, RZ, RZ, -R6 ;  /* 0x000000ffff027224 */ /* 0x000fe200078e0a06 */
[----:B------:R-:W-:Y:S02]  /*2150*/  @!P0 SHF.R.U32.HI R3, RZ, R3, R7 ;  /* 0x00000003ff038219 */ /* 0x000fe40000011607 */
[----:B------:R-:W-:Y:S01]  /*2160*/  IADD3 R7, PT, PT, -R5, RZ, RZ ;  /* 0x000000ff05077210 */ /* 0x000fe20007ffe1ff */
[----:B------:R-:W-:Y:S01]  /*2170*/  IMAD R2, R40, R2, R5 ;  /* 0x0000000228027224 */ /* 0x000fe200078e0205 */
        /* <DEDUP_REMOVED lines=10> */
.L_x_33:
[----:B------:R-:W1:Y:S02]  /*2220*/  LDCU UR8, c[0x0][0xb30] ;  /* 0x00016600ff0877ac */ /* 0x000e640008000800 */
[----:B-1----:R-:W-:-:S09]  /*2230*/  UISETP.NE.AND UP0, UPT, UR8, 0x1, UPT ;  /* 0x000000010800788c */ /* 0x002fd2000bf05270 */
[----:B------:R-:W-:Y:S05]  /*2240*/  BRA.U UP0, `(.L_x_34) ;  /* 0x0000000100407547 */ /* 0x000fea000b800000 */
[----:B------:R-:W1:Y:S08]  /*2250*/  LDC.64 R4, c[0x0][0xb10] ;  /* 0x0002c400ff047b82 */ /* 0x000e700000000a00 */
[----:B------:R-:W2:Y:S08]  /*2260*/  LDC.64 R2, c[0x0][0xb18] ;  /* 0x0002c600ff027b82 */ /* 0x000eb00000000a00 */
[----:B------:R-:W3:Y:S08]  /*2270*/  LDC R6, c[0x0][0xb20] ;  /* 0x0002c800ff067b82 */ /* 0x000ef00000000800 */
[----:B------:R-:W4:Y:S01]  /*2280*/  LDC R7, c[0x0][0xb0c] ;  /* 0x0002c300ff077b82 */ /* 0x000f220000000800 */
[----:B-1----:R-:W-:-:S05]  /*2290*/  IMAD.HI.U32 R4, R10, R4, RZ ;  /* 0x000000040a047227 */ /* 0x002fca00078e00ff */
[----:B------:R-:W-:Y:S01]  /*22a0*/  SHF.R.U32.HI R4, RZ, R5, R4 ;  /* 0x00000005ff047219 */ /* 0x000fe20000011604 */
[----:B--2---:R-:W-:Y:S01]  /*22b0*/  IMAD.HI.U32 R3, R9, R3, RZ ;  /* 0x0000000309037227 */ /* 0x004fe200078e00ff */
[----:B------:R-:W-:-:S04]  /*22c0*/  ISETP.NE.AND P0, PT, R2, 0x1, PT ;  /* 0x000000010200780c */ /* 0x000fc80003f05270 */
[----:B---3--:R-:W-:-:S04]  /*22d0*/  SHF.R.U32.HI R3, RZ, R6, R3 ;  /* 0x00000006ff037219 */ /* 0x008fc80000011603 */
[----:B------:R-:W-:Y:S02]  /*22e0*/  SEL R3, R9, R3, !P0 ;  /* 0x0000000309037207 */ /* 0x000fe40004000000 */
[----:B----4-:R-:W-:-:S04]  /*22f0*/  ISETP.NE.AND P1, PT, R7, 0x1, PT ;  /* 0x000000010700780c */ /* 0x010fc80003f25270 */
[----:B------:R-:W-:-:S05]  /*2300*/  SEL R4, R10, R4, !P1 ;  /* 0x000000040a047207 */ /* 0x000fca0004800000 */
[----:B------:R-:W-:Y:S02]  /*2310*/  IMAD.IADD R5, R3, 0x1, -R4 ;  /* 0x0000000103057824 */ /* 0x000fe400078e0a04 */
[----:B------:R-:W-:Y:S02]  /*2320*/  IMAD.IADD R3, R4, 0x1, -R3 ;  /* 0x0000000104037824 */ /* 0x000fe400078e0a03 */
[----:B------:R-:W-:Y:S02]  /*2330*/  IMAD R10, R5, R7, R10 ;  /* 0x00000007050a7224 */ /* 0x000fe400078e020a */
[----:B------:R-:W-:-:S07]  /*2340*/  IMAD R9, R3, R2, R9 ;  /* 0x0000000203097224 */ /* 0x000fce00078e0209 */
.L_x_34:
[----:B------:R-:W-:Y:S01]  /*2350*/  VIADD R16, R16, 0x1 ;  /* 0x0000000110107836 */ /* 0x000fe20000000000 */
[----:B------:R-:W-:Y:S01]  /*2360*/  PLOP3.LUT P1, PT, PT, PT, PT, 0x80, 0x8 ;  /* 0x000000000008781c */ /* 0x000fe20003f2f070 */
[----:B------:R-:W-:Y:S02]  /*2370*/  IMAD.IADD R15, R10, 0x1, R87 ;  /* 0x000000010a0f7824 */ /* 0x000fe400078e0257 */
[----:B------:R-:W-:Y:S01]  /*2380*/  IMAD.IADD R14, R9, 0x1, R86 ;  /* 0x00000001090e7824 */ /* 0x000fe200078e0256 */
[----:B------:R-:W-:-:S04]  /*2390*/  ISETP.NE.AND P0, PT, R16, 0x2, PT ;  /* 0x000000021000780c */ /* 0x000fc80003f05270 */
[----:B------:R-:W-:Y:S02]  /*23a0*/  SEL R2, RZ, 0x1, P0 ;  /* 0x00000001ff027807 */ /* 0x000fe40000000000 */
[----:B------:R-:W-:Y:S02]  /*23b0*/  SEL R16, R16, RZ, P0 ;  /* 0x000000ff10107207 */ /* 0x000fe40000000000 */
[----:B------:R-:W-:Y:S01]  /*23c0*/  LOP3.LUT R13, R13, R2, RZ, 0x3c, !PT ;  /* 0x000000020d0d7212 */ /* 0x000fe200078e3cff */
[----:B------:R-:W-:Y:S06]  /*23d0*/  @P2 BRA `(.L_x_35) ;  /* 0xfffffff000402947 */ /* 0x000fec000383ffff */
[----:B------:R-:W-:Y:S01]  /*23e0*/  UIADD3 UR5, UPT, UPT, UR4, 0x10, URZ ;  /* 0x0000001004057890 */ /* 0x000fe2000fffe0ff */
[----:B------:R-:W-:-:S03]  /*23f0*/  SHF.L.U32 R2, R17, 0x1f, RZ ;  /* 0x0000001f11027819 */ /* 0x000fc600000006ff */
[----:B------:R-:W-:-:S09]  /*2400*/  ULEA UR4, UR6, UR5, 0x3 ;  /* 0x0000000506047291 */ /* 0x000fd2000f8e18ff */
[----:B------:R-:W1:Y:S02]  /*2410*/  SYNCS.PHASECHK.TRANS64.TRYWAIT P0, [UR4], R2 ;  /* 0x00000002ff0075a7 */ /* 0x000e640008001104 */
[----:B-1----:R-:W-:Y:S05]  /*2420*/  @!P0 BRA `(.L_x_36) ;  /* 0x0000005000d88947 */ /* 0x002fea0003800000 */
.L_x_118:
[----:B------:R-:W-:-:S04]  /*2430*/  UIADD3 UR6, UPT, UPT, UR6, 0x1, URZ ;  /* 0x0000000106067890 */ /* 0x000fc8000fffe0ff */
[----:B------:R-:W-:-:S04]  /*2440*/  UISETP.NE.AND UP0, UPT, UR6, 0x2, UPT ;  /* 0x000000020600788c */ /* 0x000fc8000bf05270 */
[----:B------:R-:W-:Y:S02]  /*2450*/  USEL UR4, URZ, 0x1, UP0 ;  /* 0x00000001ff047887 */ /* 0x000fe40008000000 */
[----:B------:R-:W-:-:S04]  /*2460*/  USEL UR6, UR6, URZ, UP0 ;  /* 0x000000ff06067287 */ /* 0x000fc80008000000 */
[----:B------:R-:W-:Y:S01]  /*2470*/  ULEA UR6, UR6, UR5, 0x3 ;  /* 0x0000000506067291 */ /* 0x000fe2000f8e18ff */
[----:B-1----:R-:W-:-:S04]  /*2480*/  LOP3.LUT R2, R17, UR4, RZ, 0x3c, !PT ;  /* 0x0000000411027c12 */ /* 0x002fc8000f8e3cff */
[----:B------:R-:W-:Y:S01]  /*2490*/  SHF.L.U32 R2, R2, 0x1f, RZ ;  /* 0x0000001f02027819 */ /* 0x000fe200000006ff */
[----:B----4-:R-:W-:-:S07]  /*24a0*/  IMAD.U32 R0, RZ, RZ, UR6 ;  /* 0x00000006ff007e24 */ /* 0x010fce000f8e00ff */
.L_x_37:
[----:B-1----:R1:W2:Y:S02]  /*24b0*/  SYNCS.PHASECHK.TRANS64.TRYWAIT P0, [R0+URZ], R2 ;  /* 0x00000002000075a7 */ /* 0x0022a400080011ff */
[----:B--2---:R-:W-:Y:S05]  /*24c0*/  @!P0 NANOSLEEP.SYNCS 0x989680 ;  /* 0x009896800000895d */ /* 0x004fea0003900000 */
[----:B------:R-:W2:Y:S02]  /*24d0*/  @!P0 SYNCS.PHASECHK.TRANS64 P0, [R0+URZ], R2 ;  /* 0x00000002000085a7 */ /* 0x000ea400080010ff */
[----:B--2---:R-:W-:Y:S05]  /*24e0*/  @P0 EXIT ;  /* 0x000000000000094d */ /* 0x004fea0003800000 */
[----:B------:R-:W-:Y:S05]  /*24f0*/  BRA `(.L_x_37) ;  /* 0xfffffffc00ec7947 */ /* 0x000fea000383ffff */
.L_x_17:
[----:B------:R-:W-:-:S04]  /*2500*/  UISETP.NE.AND UP1, UPT, UR37, URZ, UPT ;  /* 0x000000ff2500728c */ /* 0x000fc8000bf25270 */
[----:B------:R-:W-:-:S09]  /*2510*/  UISETP.NE.OR UP1, UPT, UR8, 0x1, UP1 ;  /* 0x000000010800788c */ /* 0x000fd20008f25670 */
[----:B------:R-:W-:Y:S05]  /*2520*/  BRA.U UP1, `(.L_x_38) ;  /* 0x0000000501487547 */ /* 0x000fea000b800000 */
[----:B------:R-:W-:Y:S01]  /*2530*/  ISETP.NE.AND P2, PT, R2, RZ, PT ;  /* 0x000000ff0200720c */ /* 0x000fe20003f45270 */
[----:B------:R-:W-:Y:S01]  /*2540*/  IMAD.MOV.U32 R12, RZ, RZ, 0x1 ;  /* 0x00000001ff0c7424 */ /* 0x000fe200078e00ff */
[----:B------:R-:W-:Y:S02]  /*2550*/  CS2R R10, SRZ ;  /* 0x00000000000a7805 */ /* 0x000fe4000001ff00 */
[----:B------:R-:W-:Y:S01]  /*2560*/  CS2R R8, SRZ ;  /* 0x0000000000087805 */ /* 0x000fe2000001ff00 */
[----:B------:R-:W-:Y:S01]  /*2570*/  UMOV UR4, 0x400 ;  /* 0x0000040000047882 */ /* 0x000fe20000000000 */
[----:B------:R-:W-:Y:S01]  /*2580*/  UMOV UR6, URZ ;  /* 0x000000ff00067c82 */ /* 0x000fe20008000000 */
[----:B------:R-:W-:-:S12]  /*2590*/  ULEA UR37, UR37, UR4, 0x18 ;  /* 0x0000000425257291 */ /* 0x000fd8000f8ec0ff */
.L_x_42:
[----:B------:R-:W-:Y:S02]  /*25a0*/  LEA R0, R8, UR37, 0x3 ;  /* 0x0000002508007c11 */ /* 0x000fe4000f8e18ff */
[----:B------:R-:W-:-:S03]  /*25b0*/  SHF.L.U32 R4, R9, 0x1f, RZ ;  /* 0x0000001f09047819 */ /* 0x000fc600000006ff */
[----:B------:R-:W-:Y:S01]  /*25c0*/  VIADD R5, R0, 0xd0 ;  /* 0x000000d000057836 */ /* 0x000fe20000000000 */
[----:B------:R-:W1:Y:S02]  /*25d0*/  SYNCS.PHASECHK.TRANS64.TRYWAIT P0, [R0+URZ+0xc0], R4 ;  /* 0x0000c004000075a7 */ /* 0x000e6400080011ff */
[----:B-1----:R-:W-:Y:S05]  /*25e0*/  @!P0 BRA `(.L_x_39) ;  /* 0x0000005000808947 */ /* 0x002fea0003800000 */
.L_x_119:
[----:B------:R-:W-:Y:S01]  /*25f0*/  ULEA UR5, UR6, UR37, 0x3 ;  /* 0x0000002506057291 */ /* 0x000fe2000f8e18ff */
[----:B-1----:R-:W-:Y:S01]  /*2600*/  PRMT R0, RZ, 0x654, R5 ;  /* 0x00000654ff007816 */ /* 0x002fe20000000005 */
[----:B------:R-:W-:Y:S01]  /*2610*/  @!P2 IMAD.MOV.U32 R4, RZ, RZ, 0x10 ;  /* 0x00000010ff04a424 */ /* 0x000fe200078e00ff */
[----:B------:R-:W-:Y:S01]  /*2620*/  SHF.L.U32 R5, R12, 0x1f, RZ ;  /* 0x0000001f0c057819 */ /* 0x000fe200000006ff */
[----:B------:R-:W-:Y:S01]  /*2630*/  UIADD3 UR4, UPT, UPT, UR5, 0x60, URZ ;  /* 0x0000006005047890 */ /* 0x000fe2000fffe0ff */
[----:B------:R1:W-:Y:S05]  /*2640*/  SYNCS.ARRIVE.TRANS64.RED.A1T0 RZ, [R0+URZ], RZ ;  /* 0x000000ff00ff79a7 */ /* 0x0003ea00081004ff */
[----:B------:R-:W-:Y:S01]  /*2650*/  IMAD.U32 R6, RZ, RZ, UR4 ;  /* 0x00000004ff067e24 */ /* 0x000fe2000f8e00ff */
[----:B------:R-:W2:Y:S04]  /*2660*/  SYNCS.PHASECHK.TRANS64.TRYWAIT P0, [UR5+0x70], R5 ;  /* 0x00007005ff0075a7 */ /* 0x000ea80008001105 */
[----:B------:R-:W-:Y:S01]  /*2670*/  PRMT R6, R2, 0x654, R6 ;  /* 0x0000065402067816 */ /* 0x000fe20000000006 */
[----:B-12---:R-:W-:Y:S06]  /*2680*/  @!P0 BRA `(.L_x_40) ;  /* 0x00000050006c8947 */ /* 0x006fec0003800000 */
.L_x_121:
[----:B------:R-:W-:Y:S01]  /*2690*/  ULEA UR4, UR6, UR37, 0x4 ;  /* 0x0000002506047291 */ /* 0x000fe2000f8e20ff */
[----:B------:R-:W-:Y:S01]  /*26a0*/  SEL R3, R6, R3, !P2 ;  /* 0x0000000306037207 */ /* 0x000fe20005000000 */
[----:B------:R-:W-:Y:S01]  /*26b0*/  UIADD3 UR5, UPT, UPT, UR5, 0x60, URZ ;  /* 0x0000006005057890 */ /* 0x000fe2000fffe0ff */
[----:B-1----:R-:W-:Y:S01]  /*26c0*/  LEA R0, R11, UR37, 0x3 ;  /* 0x000000250b007c11 */ /* 0x002fe2000f8e18ff */
[----:B------:R-:W-:Y:S01]  /*26d0*/  UIADD3 UR4, UPT, UPT, UR4, 0xf0, URZ ;  /* 0x000000f004047890 */ /* 0x000fe2000fffe0ff */
[----:B------:R1:W-:Y:S01]  /*26e0*/  @!P2 SYNCS.ARRIVE.TRANS64.RED RZ, [R3+URZ], R4 ;  /* 0x0000000403ffa9a7 */ /* 0x0003e200080004ff */
[----:B------:R-:W-:Y:S01]  /*26f0*/  UIADD3 UR6, UPT, UPT, UR6, 0x1, URZ ;  /* 0x0000000106067890 */ /* 0x000fe2000fffe0ff */
[----:B------:R-:W-:-:S03]  /*2700*/  VIADD R8, R8, 0x1 ;  /* 0x0000000108087836 */ /* 0x000fc60000000000 */
[----:B------:R-:W-:Y:S02]  /*2710*/  UISETP.NE.AND UP0, UPT, UR6, 0x2, UPT ;  /* 0x000000020600788c */ /* 0x000fe4000bf05270 */
[----:B------:R-:W-:Y:S01]  /*2720*/  ISETP.NE.AND P0, PT, R8, 0x2, PT ;  /* 0x000000020800780c */ /* 0x000fe20003f05270 */
[----:B------:R-:W-:Y:S06]  /*2730*/  UGETNEXTWORKID.BROADCAST [UR4], [UR5] ;  /* 0x00000000040073ca */ /* 0x000fec0008000100 */
[----:B------:R-:W-:Y:S02]  /*2740*/  USEL UR4, URZ, 0x1, UP0 ;  /* 0x00000001ff047887 */ /* 0x000fe40008000000 */
[----:B------:R-:W-:-:S04]  /*2750*/  USEL UR6, UR6, URZ, UP0 ;  /* 0x000000ff06067287 */ /* 0x000fc80008000000 */
[----:B------:R-:W-:Y:S02]  /*2760*/  LOP3.LUT R12, R12, UR4, RZ, 0x3c, !PT ;  /* 0x000000040c0c7c12 */ /* 0x000fe4000f8e3cff */
[----:B-1----:R-:W-:-:S04]  /*2770*/  SHF.L.U32 R4, R10, 0x1f, RZ ;  /* 0x0000001f0a047819 */ /* 0x002fc800000006ff */
[----:B------:R-:W1:Y:S02]  /*2780*/  SYNCS.PHASECHK.TRANS64.TRYWAIT P1, [R0+URZ+0x60], R4 ;  /* 0x00006004000075a7 */ /* 0x000e6400080211ff */
[----:B-1----:R-:W-:Y:S05]  /*2790*/  @!P1 BRA `(.L_x_41) ;  /* 0x0000005000409947 */ /* 0x002fea0003800000 */
.L_x_122:
[C---:B-1----:R-:W-:Y:S01]  /*27a0*/  LEA R4, R11.reuse, UR37, 0x4 ;  /* 0x000000250b047c11 */ /* 0x042fe2000f8e20ff */
[----:B------:R-:W-:Y:S01]  /*27b0*/  VIADD R0, R0, 0x70 ;  /* 0x0000007000007836 */ /* 0x000fe20000000000 */
[----:B------:R-:W-:Y:S01]  /*27c0*/  SEL R8, R8, RZ, P0 ;  /* 0x000000ff08087207 */ /* 0x000fe20000000000 */
[----:B------:R-:W-:-:S03]  /*27d0*/  VIADD R11, R11, 0x1 ;  /* 0x000000010b0b7836 */ /* 0x000fc60000000000 */
[----:B------:R-:W1:Y:S01]  /*27e0*/  LDS.128 R4, [R4+0xf0] ;  /* 0x0000f00004047984 */ /* 0x000e620000000c00 */
[----:B------:R-:W-:Y:S02]  /*27f0*/  PRMT R0, RZ, 0x654, R0 ;  /* 0x00000654ff007816 */ /* 0x000fe40000000000 */
[C---:B------:R-:W-:Y:S01]  /*2800*/  ISETP.NE.AND P1, PT, R11.reuse, 0x2, PT ;  /* 0x000000020b00780c */ /* 0x040fe20003f25270 */
[----:B------:R-:W-:Y:S01]  /*2810*/  @!PT LDS RZ, [RZ] ;  /* 0x00000000fffff984 */ /* 0x000fe20000000800 */
[----:B------:R-:W-:Y:S01]  /*2820*/  @!PT LDS RZ, [RZ] ;  /* 0x00000000fffff984 */ /* 0x000fe20000000800 */
[----:B------:R-:W-:Y:S01]  /*2830*/  @!PT LDS RZ, [RZ] ;  /* 0x00000000fffff984 */ /* 0x000fe20000000800 */
[----:B------:R-:W-:Y:S01]  /*2840*/  @!PT LDS RZ, [RZ] ;  /* 0x00000000fffff984 */ /* 0x000fe20000000800 */
[----:B------:R2:W-:Y:S06]  /*2850*/  MEMBAR.ALL.CTA ;  /* 0x0000000000007992 */ /* 0x0005ec0000008000 */
[----:B--2---:R-:W2:Y:S01]  /*2860*/  FENCE.VIEW.ASYNC.S ;  /* 0x00000000000073c6 */ /* 0x004ea20000000000 */
[----:B------:R-:W-:Y:S01]  /*2870*/  SEL R11, R11, RZ, P1 ;  /* 0x000000ff0b0b7207 */ /* 0x000fe20000800000 */
[----:B--2---:R2:W-:Y:S01]  /*2880*/  SYNCS.ARRIVE.TRANS64.RED.A1T0 RZ, [R0+URZ], RZ ;  /* 0x000000ff00ff79a7 */ /* 0x0045e200081004ff */
[----:B-1----:R-:W-:-:S02]  /*2890*/  LOP3.LUT P3, RZ, R6, 0x1, RZ, 0xc0, !PT ;  /* 0x0000000106ff7812 */ /* 0x002fc4000786c0ff */
[----:B------:R-:W-:-:S04]  /*28a0*/  SEL R4, RZ, 0x1, P1 ;  /* 0x00000001ff047807 */ /* 0x000fc80000800000 */
[----:B------:R-:W-:Y:S02]  /*28b0*/  LOP3.LUT R10, R10, R4, RZ, 0x3c, !PT ;  /* 0x000000040a0a7212 */ /* 0x000fe400078e3cff */
[----:B--2---:R-:W-:-:S04]  /*28c0*/  SEL R0, RZ, 0x1, P0 ;  /* 0x00000001ff007807 */ /* 0x004fc80000000000 */
[----:B------:R-:W-:Y:S01]  /*28d0*/  LOP3.LUT R9, R9, R0, RZ, 0x3c, !PT ;  /* 0x0000000009097212 */ /* 0x000fe200078e3cff */
[----:B------:R-:W-:Y:S06]  /*28e0*/  @P3 BRA `(.L_x_42) ;  /* 0xfffffffc002c3947 */ /* 0x000fec000383ffff */
[----:B------:R-:W-:Y:S01]  /*28f0*/  ULEA UR5, UR6, UR37, 0x3 ;  /* 0x0000002506057291 */ /* 0x000fe2000f8e18ff */
[----:B------:R-:W-:-:S08]  /*2900*/  SHF.L.U32 R2, R12, 0x1f, RZ ;  /* 0x0000001f0c027819 */ /* 0x000fd000000006ff */
[----:B------:R-:W1:Y:S02]  /*2910*/  SYNCS.PHASECHK.TRANS64 P0, [UR5+0x70], R2 ;  /* 0x00007002ff0075a7 */ /* 0x000e640008001005 */
[----:B-1----:R-:W-:Y:S05]  /*2920*/  @P0 BRA `(.L_x_43) ;  /* 0x0000000000080947 */ /* 0x002fea0003800000 */
[----:B------:R-:W1:Y:S02]  /*2930*/  SYNCS.PHASECHK.TRANS64.TRYWAIT P0, [UR5+0x70], R2 ;  /* 0x00007002ff0075a7 */ /* 0x000e640008001105 */
[----:B-1----:R-:W-:Y:S05]  /*2940*/  @!P0 BRA `(.L_x_44) ;  /* 0x0000004c00e88947 */ /* 0x002fea0003800000 */
.L_x_43:
[----:B------:R-:W-:-:S04]  /*2950*/  UIADD3 UR4, UPT, UPT, UR6, 0x1, URZ ;  /* 0x0000000106047890 */ /* 0x000fc8000fffe0ff */
[----:B------:R-:W-:-:S04]  /*2960*/  UISETP.NE.AND UP0, UPT, UR4, 0x2, UPT ;  /* 0x000000020400788c */ /* 0x000fc8000bf05270 */
[----:B------:R-:W-:Y:S02]  /*2970*/  USEL UR7, URZ, 0x1, UP0 ;  /* 0x00000001ff077887 */ /* 0x000fe40008000000 */
[----:B------:R-:W-:-:S04]  /*2980*/  USEL UR4, UR4, URZ, UP0 ;  /* 0x000000ff04047287 */ /* 0x000fc80008000000 */
[----:B------:R-:W-:Y:S01]  /*2990*/  ULEA UR4, UR4, UR37, 0x3 ;  /* 0x0000002504047291 */ /* 0x000fe2000f8e18ff */
[----:B-1----:R-:W-:-:S04]  /*29a0*/  LOP3.LUT R2, R12, UR7, RZ, 0x3c, !PT ;  /* 0x000000070c027c12 */ /* 0x002fc8000f8e3cff */
[----:B------:R-:W-:-:S04]  /*29b0*/  SHF.L.U32 R0, R2, 0x1f, RZ ;  /* 0x0000001f02007819 */ /* 0x000fc800000006ff */
[----:B------:R-:W1:Y:S02]  /*29c0*/  SYNCS.PHASECHK.TRANS64 P0, [UR4+0x70], R0 ;  /* 0x00007000ff0075a7 */ /* 0x000e640008001004 */
[----:B-1----:R-:W-:Y:S05]  /*29d0*/  @P0 EXIT ;  /* 0x000000000000094d */ /* 0x002fea0003800000 */
[----:B------:R-:W-:Y:S02]  /*29e0*/  SHF.L.U32 R2, R2, 0x1f, RZ ;  /* 0x0000001f02027819 */ /* 0x000fe400000006ff */
[----:B------:R-:W-:-:S07]  /*29f0*/  MOV R0, UR4 ;  /* 0x0000000400007c02 */ /* 0x000fce0008000f00 */
.L_x_45:
[----:B-1----:R1:W2:Y:S02]  /*2a00*/  SYNCS.PHASECHK.TRANS64.TRYWAIT P0, [R0+URZ+0x70], R2 ;  /* 0x00007002000075a7 */ /* 0x0022a400080011ff */
[----:B--2---:R-:W-:Y:S05]  /*2a10*/  @!P0 NANOSLEEP.SYNCS 0x989680 ;  /* 0x009896800000895d */ /* 0x004fea0003900000 */
[----:B------:R-:W2:Y:S02]  /*2a20*/  @!P0 SYNCS.PHASECHK.TRANS64 P0, [R0+URZ+0x70], R2 ;  /* 0x00007002000085a7 */ /* 0x000ea400080010ff */
[----:B--2---:R-:W-:Y:S05]  /*2a30*/  @P0 EXIT ;  /* 0x000000000000094d */ /* 0x004fea0003800000 */
[----:B------:R-:W-:Y:S05]  /*2a40*/  BRA `(.L_x_45) ;  /* 0xfffffffc00ec7947 */ /* 0x000fea000383ffff */
.L_x_38:
[----:B------:R-:W-:-:S09]  /*2a50*/  UISETP.NE.AND UP1, UPT, UR8, URZ, UPT ;  /* 0x000000ff0800728c */ /* 0x000fd2000bf25270 */
[----:B------:R-:W-:Y:S05]  /*2a60*/  BRA.U UP1, `(.L_x_46) ;  /* 0x0000001101247547 */ /* 0x000fea000b800000 */
[----:B------:R-:W-:Y:S01]  /*2a70*/  UMOV UR4, 0x40 ;  /* 0x0000004000047882 */ /* 0x000fe20000000000 */
[----:B------:R-:W-:Y:S01]  /*2a80*/  NOP ;  /* 0x0000000000007918 */ /* 0x000fe20000000000 */
[----:B------:R-:W-:Y:S01]  /*2a90*/  ULEA UR4, UR37, UR4, 0x18 ;  /* 0x0000000425047291 */ /* 0x000fe2000f8ec0ff */
[----:B------:R-:W-:Y:S02]  /*2aa0*/  UMOV UR5, 0x400 ;  /* 0x0000040000057882 */ /* 0x000fe40000000000 */
[----:B------:R-:W-:-:S06]  /*2ab0*/  ULEA UR37, UR37, UR5, 0x18 ;  /* 0x0000000525257291 */ /* 0x000fcc000f8ec0ff */
[----:B------:R-:W1:Y:S02]  /*2ac0*/  LDS.U8 R0, [UR4+0x1c] ;  /* 0x00001c04ff007984 */ /* 0x000e640008000000 */
[----:B-1----:R-:W-:-:S13]  /*2ad0*/  ISETP.NE.AND P0, PT, R0, RZ, PT ;  /* 0x000000ff0000720c */ /* 0x002fda0003f05270 */
[----:B------:R-:W-:Y:S05]  /*2ae0*/  @P0 BRA `(.L_x_47) ;  /* 0x0000000000580947 */ /* 0x000fea0003800000 */
[----:B------:R-:W-:-:S13]  /*2af0*/  ELECT P0, URZ, PT ;  /* 0x0000000000ff782f */ /* 0x000fda0003800000 */
[----:B------:R-:W-:Y:S05]  /*2b00*/  @!P0 BRA `(.L_x_48) ;  /* 0x0000000000608947 */ /* 0x000fea0003800000 */
[----:B------:R-:W-:Y:S01]  /*2b10*/  UMOV UR5, 0x10 ;  /* 0x0000001000057882 */ /* 0x000fe20000000000 */
[----:B------:R-:W-:Y:S01]  /*2b20*/  HFMA2 R0, -RZ, RZ, 0, 5.9604644775390625e-08 ;  /* 0x00000001ff007431 */ /* 0x000fe200000001ff */
[----:B------:R-:W-:-:S03]  /*2b30*/  MOV R2, 0xffff ;  /* 0x0000ffff00027802 */ /* 0x000fc60000000f00 */
[----:B------:R-:W-:Y:S04]  /*2b40*/  DEPBAR.LE SB1, 0x36 ;  /* 0x00009d800000791a */ /* 0x000fe80000000000 */
[----:B------:R-:W1:Y:S02]  /*2b50*/  UTCATOMSWS.FIND_AND_SET.ALIGN UP0, UR5, UR5 ;  /* 0x00000005000575e3 */ /* 0x000e640008000800 */
[----:B-1----:R-:W-:Y:S01]  /*2b60*/  MOV R3, UR5 ;  /* 0x0000000500037c02 */ /* 0x002fe20008000f00 */
[----:B------:R-:W-:Y:S06]  /*2b70*/  BRA.U UP0, `(.L_x_49) ;  /* 0x0000000100187547 */ /* 0x000fec000b800000 */
.L_x_50:
[----:B------:R-:W-:Y:S05]  /*2b80*/  NANOSLEEP 0x64 ;  /* 0x000000640000795d */ /* 0x000fea0003800000 */
[----:B------:R-:W-:-:S05]  /*2b90*/  UMOV UR5, 0x10 ;  /* 0x0000001000057882 */ /* 0x000fca0000000000 */
[----:B------:R-:W-:Y:S04]  /*2ba0*/  DEPBAR.LE SB1, 0x36 ;  /* 0x00009d800000791a */ /* 0x000fe80000000000 */
[----:B------:R-:W1:Y:S02]  /*2bb0*/  UTCATOMSWS.FIND_AND_SET.ALIGN UP0, UR5, UR5 ;  /* 0x00000005000575e3 */ /* 0x000e640008000800 */
[----:B-1----:R-:W-:Y:S01]  /*2bc0*/  MOV R3, UR5 ;  /* 0x0000000500037c02 */ /* 0x002fe20008000f00 */
[----:B------:R-:W-:Y:S05]  /*2bd0*/  BRA.U !UP0, `(.L_x_50) ;  /* 0xfffffffd08e87547 */ /* 0x000fea000b83ffff */
.L_x_49:
[-C--:B------:R-:W-:Y:S02]  /*2be0*/  SHF.L.U32 R2, R2, R3.reuse, RZ ;  /* 0x0000000302027219 */ /* 0x080fe400000006ff */
[----:B------:R-:W-:Y:S01]  /*2bf0*/  SHF.L.U32 R0, R0, R3, RZ ;  /* 0x0000000300007219 */ /* 0x000fe200000006ff */
[----:B------:R-:W-:Y:S02]  /*2c00*/  IMAD.SHL.U32 R3, R3, 0x20, RZ ;  /* 0x0000002003037824 */ /* 0x000fe400078e00ff */
[----:B------:R1:W-:Y:S04]  /*2c10*/  ATOMS.OR RZ, [UR4+0x14], R2 ;  /* 0x00001402ffff798c */ /* 0x0003e8000b000004 */
[----:B------:R1:W-:Y:S04]  /*2c20*/  ATOMS.OR RZ, [UR4+0x18], R0 ;  /* 0x00001800ffff798c */ /* 0x0003e8000b000004 */
[----:B------:R1:W-:Y:S01]  /*2c30*/  STS [UR37+0x110], R3 ;  /* 0x00011003ff007988 */ /* 0x0003e20008000825 */
[----:B------:R-:W-:Y:S05]  /*2c40*/  BRA `(.L_x_48) ;  /* 0x0000000000107947 */ /* 0x000fea0003800000 */
.L_x_47:
[----:B------:R-:W-:Y:S02]  /*2c50*/  MOV R0, 0xffffffff ;  /* 0xffffffff00007802 */ /* 0x000fe40000000f00 */
[----:B------:R-:W-:-:S03]  /*2c60*/  MOV R2, 0x2c90 ;  /* 0x00002c9000027802 */ /* 0x000fc60000000f00 */
[----:B------:R1:W-:Y:S04]  /*2c70*/  STS [UR37+0x110], R0 ;  /* 0x00011000ff007988 */ /* 0x0003e80008000825 */
[----:B-1-3-5:R-:W-:Y:S05]  /*2c80*/  CALL.REL.NOINC `($__internal_1_$__cuda_sm10x_tcgen05_guardrail_trap_phase_invalid_during_alloc) ;  /* 0x0000005000bc7944 */ /* 0x02afea0003c00000 */
.L_x_48:
[----:B------:R-:W-:Y:S05]  /*2c90*/  WARPSYNC.ALL ;  /* 0x0000000000007948 */ /* 0x000fea0003800000 */
[----:B------:R-:W2:Y:S01]  /*2ca0*/  S2UR UR5, SR_CgaCtaId ;  /* 0x00000000000579c3 */ /* 0x000ea20000008800 */
[----:B------:R-:W-:Y:S01]  /*2cb0*/  UMOV UR4, 0x400 ;  /* 0x0000040000047882 */ /* 0x000fe20000000000 */
[----:B------:R-:W-:-:S06]  /*2cc0*/  NOP ;  /* 0x0000000000007918 */ /* 0x000fcc0000000000 */
[----:B------:R-:W-:Y:S06]  /*2cd0*/  BAR.ARV 0x6, 0xa0 ;  /* 0x0182800000007b1d */ /* 0x000fec0000002000 */
[----:B------:R-:W4:Y:S01]  /*2ce0*/  LDCU UR7, c[0x0][0x38c] ;  /* 0x00007180ff0777ac */ /* 0x000f220008000800 */
[----:B------:R-:W-:Y:S01]  /*2cf0*/  IMAD.MOV.U32 R11, RZ, RZ, 0x1 ;  /* 0x00000001ff0b7424 */ /* 0x000fe200078e00ff */
[----:B------:R-:W-:Y:S01]  /*2d00*/  CS2R R8, SRZ ;  /* 0x0000000000087805 */ /* 0x000fe2000001ff00 */
[----:B------:R-:W-:Y:S01]  /*2d10*/  IMAD.MOV.U32 R10, RZ, RZ, RZ ;  /* 0x000000ffff0a7224 */ /* 0x000fe200078e00ff */
[----:B------:R-:W3:Y:S01]  /*2d20*/  LDCU UR6, c[0x0][0x38c] ;  /* 0x00007180ff0677ac */ /* 0x000ee20008000800 */
[----:B------:R-:W-:Y:S01]  /*2d30*/  UMOV UR15, URZ ;  /* 0x000000ff000f7c82 */ /* 0x000fe20008000000 */
[----:B------:R-:W-:Y:S01]  /*2d40*/  UMOV UR14, URZ ;  /* 0x000000ff000e7c82 */ /* 0x000fe20008000000 */
[----:B--2---:R-:W-:Y:S01]  /*2d50*/  ULEA UR5, UR5, UR4, 0x18 ;  /* 0x0000000405057291 */ /* 0x004fe2000f8ec0ff */
[----:B------:R-:W-:Y:S01]  /*2d60*/  UMOV UR32, 0x0 ;  /* 0x0000000000207882 */ /* 0x000fe20000000000 */
[----:B------:R-:W-:-:S02]  /*2d70*/  UMOV UR33, 0x8100490 ;  /* 0x0810049000217882 */ /* 0x000fc40000000000 */
[----:B------:R-:W-:Y:S02]  /*2d80*/  UIADD3 UR9, UPT, UPT, UR5, 0x6400, URZ ;  /* 0x0000640005097890 */ /* 0x000fe4000fffe0ff */
[----:B------:R-:W-:Y:S02]  /*2d90*/  UIADD3 UR10, UPT, UPT, UR5, 0x16400, URZ ;  /* 0x00016400050a7890 */ /* 0x000fe4000fffe0ff */
[----:B----4-:R-:W-:Y:S01]  /*2da0*/  UIADD3 UR7, UPT, UPT, UR7, 0x7f, URZ ;  /* 0x0000007f07077890 */ /* 0x010fe2000fffe0ff */
[----:B-1----:R-:W1:Y:S01]  /*2db0*/  LDS R0, [UR5+0x110] ;  /* 0x00011005ff007984 */ /* 0x002e620008000800 */
[----:B------:R-:W-:Y:S02]  /*2dc0*/  USHF.R.U32.HI UR9, URZ, 0x4, UR9 ;  /* 0x00000004ff097899 */ /* 0x000fe40008011609 */
[----:B------:R-:W-:Y:S02]  /*2dd0*/  USHF.R.S32.HI UR4, URZ, 0x1f, UR7 ;  /* 0x0000001fff047899 */ /* 0x000fe40008011407 */
[----:B------:R-:W-:-:S02]  /*2de0*/  USHF.R.U32.HI UR10, URZ, 0x4, UR10 ;  /* 0x00000004ff0a7899 */ /* 0x000fc4000801160a */
[----:B------:R-:W-:Y:S02]  /*2df0*/  ULEA.HI UR4, UR4, UR7, URZ, 0x7 ;  /* 0x0000000704047291 */ /* 0x000fe4000f8f38ff */
[----:B------:R-:W-:Y:S02]  /*2e00*/  ULOP3.LUT UR9, UR9, 0x3fff, URZ, 0xc0, !UPT ;  /* 0x00003fff09097892 */ /* 0x000fe4000f8ec0ff */
[----:B------:R-:W-:Y:S02]  /*2e10*/  USHF.R.S32.HI UR4, URZ, 0x7, UR4 ;  /* 0x00000007ff047899 */ /* 0x000fe40008011404 */
[----:B------:R-:W-:Y:S02]  /*2e20*/  ULOP3.LUT UR10, UR10, 0x3fff, URZ, 0xc0, !UPT ;  /* 0x00003fff0a0a7892 */ /* 0x000fe4000f8ec0ff */
[----:B------:R-:W-:Y:S01]  /*2e30*/  UISETP.LT.AND UP0, UPT, UR4, 0x1, UPT ;  /* 0x000000010400788c */ /* 0x000fe2000bf01270 */
[----:B------:R-:W-:Y:S01]  /*2e40*/  UMOV UR30, 0x0 ;  /* 0x00000000001e7882 */ /* 0x000fe20000000000 */
[----:B------:R-:W-:-:S02]  /*2e50*/  UMOV UR31, 0x8100490 ;  /* 0x08100490001f7882 */ /* 0x000fc40000000000 */
[----:B------:R-:W-:Y:S01]  /*2e60*/  USEL UR8, UR4, 0x1, !UP0 ;  /* 0x0000000104087887 */ /* 0x000fe2000c000000 */
[----:B------:R-:W-:Y:S01]  /*2e70*/  UMOV UR28, 0x0 ;  /* 0x00000000001c7882 */ /* 0x000fe20000000000 */
[----:B------:R-:W-:Y:S01]  /*2e80*/  UMOV UR29, 0x8100490 ;  /* 0x08100490001d7882 */ /* 0x000fe20000000000 */
[----:B------:R-:W-:Y:S01]  /*2e90*/  UMOV UR26, 0x0 ;  /* 0x00000000001a7882 */ /* 0x000fe20000000000 */
[----:B------:R-:W-:Y:S01]  /*2ea0*/  UMOV UR27, 0x8100490 ;  /* 0x08100490001b7882 */ /* 0x000fe20000000000 */
[----:B------:R-:W-:Y:S01]  /*2eb0*/  UMOV UR24, 0x0 ;  /* 0x0000000000187882 */ /* 0x000fe20000000000 */
[----:B------:R-:W-:Y:S01]  /*2ec0*/  UMOV UR25, 0x8100490 ;  /* 0x0810049000197882 */ /* 0x000fe20000000000 */
[----:B------:R-:W-:Y:S01]  /*2ed0*/  UMOV UR22, 0x0 ;  /* 0x0000000000167882 */ /* 0x000fe20000000000 */
[----:B------:R-:W-:Y:S01]  /*2ee0*/  UMOV UR23, 0x8100490 ;  /* 0x0810049000177882 */ /* 0x000fe20000000000 */
[----:B------:R-:W-:Y:S02]  /*2ef0*/  ULOP3.LUT UR9, UR9, 0x10000, URZ, 0xfc, !UPT ;  /* 0x0001000009097892 */ /* 0x000fe4000f8efcff */
[----:B------:R-:W-:-:S02]  /*2f00*/  ULOP3.LUT UR10, UR10, 0x10000, URZ, 0xfc, !UPT ;  /* 0x000100000a0a7892 */ /* 0x000fc4000f8efcff */
[----:B------:R-:W-:Y:S02]  /*2f10*/  UIADD3 UR8, UPT, UPT, -UR8, URZ, URZ ;  /* 0x000000ff08087290 */ /* 0x000fe4000fffe1ff */
[----:B---3--:R-:W-:Y:S01]  /*2f20*/  UISETP.GE.AND UP3, UPT, UR6, 0x1, UPT ;  /* 0x000000010600788c */ /* 0x008fe2000bf66270 */
[----:B------:R-:W-:Y:S01]  /*2f30*/  UMOV UR20, 0x0 ;  /* 0x0000000000147882 */ /* 0x000fe20000000000 */
[----:B------:R-:W-:Y:S01]  /*2f40*/  UMOV UR21, 0x8100490 ;  /* 0x0810049000157882 */ /* 0x000fe20000000000 */
[----:B------:R-:W-:Y:S01]  /*2f50*/  UMOV UR18, 0x0 ;  /* 0x0000000000127882 */ /* 0x000fe20000000000 */
[----:B-1----:R-:W-:Y:S01]  /*2f60*/  R2UR UR16, R0 ;  /* 0x00000000001072ca */ /* 0x002fe200000e0000 */
[----:B------:R-:W-:-:S14]  /*2f70*/  UMOV UR19, 0x8100490 ;  /* 0x0810049000137882 */ /* 0x000fdc0000000000 */
.L_x_57:
[----:B------:R-:W-:Y:S02]  /*2f80*/  LEA R0, R10, UR5, 0x3 ;  /* 0x000000050a007c11 */ /* 0x000fe4000f8e18ff */
[----:B------:R-:W-:Y:S02]  /*2f90*/  SHF.L.U32 R2, R9, 0x1f, RZ ;  /* 0x0000001f09027819 */ /* 0x000fe400000006ff */
[----:B------:R-:W-:Y:S01]  /*2fa0*/  PLOP3.LUT P0, PT, PT, PT, UP3, 0x80, 0x8 ;  /* 0x000000000008781c */ /* 0x000fe20003f0f038 */
[----:B------:R-:W-:Y:S01]  /*2fb0*/  VIADD R3, R0, 0x70 ;  /* 0x0000007000037836 */ /* 0x000fe20000000000 */
[----:B-1----:R-:W1:Y:S02]  /*2fc0*/  SYNCS.PHASECHK.TRANS64.TRYWAIT P1, [R0+URZ+0x60], R2 ;  /* 0x00006002000075a7 */ /* 0x002e6400080211ff */
[----:B-1-3--:R-:W-:Y:S09]  /*2fd0*/  @!P1 BRA `(.L_x_51) ;  /* 0x00000048005c9947 */ /* 0x00aff20003800000 */
.L_x_124:
[----:B------:R-:W-:Y:S01]  /*2fe0*/  LEA R4, R10, UR5, 0x4 ;  /* 0x000000050a047c11 */ /* 0x000fe2000f8e20ff */
[----:B------:R-:W-:Y:S01]  /*2ff0*/  @UP3 ULEA UR7, UR14, UR5, 0x3 ;  /* 0x000000050e073291 */ /* 0x000fe2000f8e18ff */
[----:B------:R-:W-:Y:S01]  /*3000*/  PLOP3.LUT P2, PT, PT, PT, PT, 0x80, 0x8 ;  /* 0x000000000008781c */ /* 0x000fe20003f4f070 */
[----:B------:R-:W-:Y:S01]  /*3010*/  ULEA UR6, UR15, UR5, 0x3 ;  /* 0x000000050f067291 */ /* 0x000fe2000f8e18ff */
[----:B------:R-:W-:Y:S02]  /*3020*/  PRMT R3, RZ, 0x654, R3 ;  /* 0x00000654ff037816 */ /* 0x000fe40000000003 */
[----:B------:R-:W2:Y:S01]  /*3030*/  LDS.128 R4, [R4+0xf0] ;  /* 0x0000f00004047984 */ /* 0x000ea20000000c00 */
[----:B-1----:R-:W-:Y:S02]  /*3040*/  @P0 SHF.L.U32 R2, R8, 0x1f, RZ ;  /* 0x0000001f08020819 */ /* 0x002fe400000006ff */
[----:B------:R-:W-:Y:S01]  /*3050*/  SHF.L.U32 R0, R11, 0x1f, RZ ;  /* 0x0000001f0b007819 */ /* 0x000fe200000006ff */
[----:B------:R-:W-:Y:S01]  /*3060*/  @!PT LDS RZ, [RZ] ;  /* 0x00000000fffff984 */ /* 0x000fe20000000800 */
[----:B------:R-:W-:Y:S01]  /*3070*/  @!PT LDS RZ, [RZ] ;  /* 0x00000000fffff984 */ /* 0x000fe20000000800 */
[----:B------:R-:W-:Y:S01]  /*3080*/  @!PT LDS RZ, [RZ] ;  /* 0x00000000fffff984 */ /* 0x000fe20000000800 */
[----:B------:R-:W-:Y:S01]  /*3090*/  @!PT LDS RZ, [RZ] ;  /* 0x00000000fffff984 */ /* 0x000fe20000000800 */
[----:B------:R1:W-:Y:S06]  /*30a0*/  MEMBAR.ALL.CTA ;  /* 0x0000000000007992 */ /* 0x0003ec0000008000 */
[----:B-1----:R-:W1:Y:S02]  /*30b0*/  FENCE.VIEW.ASYNC.S ;  /* 0x00000000000073c6 */ /* 0x002e640000000000 */
[----:B-1----:R1:W-:Y:S01]  /*30c0*/  SYNCS.ARRIVE.TRANS64.RED.A1T0 RZ, [R3+URZ], RZ ;  /* 0x000000ff03ff79a7 */ /* 0x0023e200081004ff */
[----:B------:R1:W3:Y:S01]  /*30d0*/  @P0 SYNCS.PHASECHK.TRANS64.TRYWAIT P2, [UR7], R2 ;  /* 0x00000002ff0005a7 */ /* 0x0002e20008041107 */
[----:B------:R-:W-:Y:S01]  /*30e0*/  ULEA UR7, UR15, UR16, 0x6 ;  /* 0x000000100f077291 */ /* 0x000fe2000f8e30ff */
[----:B--2---:R-:W-:Y:S01]  /*30f0*/  LOP3.LUT P1, RZ, R6, 0x1, RZ, 0xc0, !PT ;  /* 0x0000000106ff7812 */ /* 0x004fe2000782c0ff */
[----:B------:R-:W2:Y:S02]  /*3100*/  SYNCS.PHASECHK.TRANS64.TRYWAIT P0, [UR6+0xa0], R0 ;  /* 0x0000a000ff0075a7 */ /* 0x000ea40008001106 */
[----:B-123--:R-:W-:Y:S10]  /*3110*/  @!P0 BRA `(.L_x_52) ;  /* 0x0000004800208947 */ /* 0x00eff40003800000 */
.L_x_126:
[----:B------:R-:W-:Y:S01]  /*3120*/  IADD3 R10, PT, PT, R10, 0x1, RZ ;  /* 0x000000010a0a7810 */ /* 0x000fe20007ffe0ff */
[----:B------:R-:W-:Y:S06]  /*3130*/  BRA.U !UP3, `(.L_x_53) ;  /* 0x000000050b107547 */ /* 0x000fec000b800000 */
[----:B------:R-:W-:Y:S01]  /*3140*/  UPLOP3.LUT UP4, UPT, UPT, UPT, UPT, 0x40, 0x4 ;  /* 0x000000000004789c */ /* 0x000fe20003f8e870 */
[----:B------:R-:W-:Y:S01]  /*3150*/  UMOV UR13, UR8 ;  /* 0x00000008000d7c82 */ /* 0x000fe20008000000 */
[----:B------:R-:W-:Y:S01]  /*3160*/  UMOV UR12, UR4 ;  /* 0x00000004000c7c82 */ /* 0x000fe20008000000 */
[----:B------:R-:W-:-:S08]  /*3170*/  UMOV UR17, UR14 ;  /* 0x0000000e00117c82 */ /* 0x000fd00008000000 */
.L_x_56:
[----:B------:R-:W-:Y:S02]  /*3180*/  UIADD3 UR13, UPT, UPT, UR13, 0x1, URZ ;  /* 0x000000010d0d7890 */ /* 0x000fe4000fffe0ff */
[----:B--2---:R-:W-:Y:S02]  /*3190*/  ULEA UR11, UR17, UR5, 0x3 ;  /* 0x00000005110b7291 */ /* 0x004fe4000f8e18ff */
[----:B------:R-:W-:Y:S01]  /*31a0*/  UISETP.NE.AND UP0, UPT, UR13, URZ, UPT ;  /* 0x000000ff0d00728c */ /* 0x000fe2000bf05270 */
[----:B---3--:R-:W-:Y:S10]  /*31b0*/  @P2 BRA `(.L_x_54) ;  /* 0x00000000000c2947 */ /* 0x008ff40003800000 */
[----:B-1----:R-:W-:Y:S04]  /*31c0*/  SHF.L.U32 R2, R8, 0x1f, RZ ;  /* 0x0000001f08027819 */ /* 0x002fe800000006ff */
[----:B------:R-:W1:Y:S02]  /*31d0*/  SYNCS.PHASECHK.TRANS64.TRYWAIT P0, [UR11], R2 ;  /* 0x00000002ff0075a7 */ /* 0x000e64000800110b */
[----:B-1----:R-:W-:Y:S05]  /*31e0*/  @!P0 BRA `(.L_x_55) ;  /* 0x0000004800048947 */ /* 0x002fea0003800000 */
.L_x_54:
[----:B------:R-:W-:Y:S01]  /*31f0*/  UISETP.NE.AND UP1, UPT, UR12, 0x1, UPT ;  /* 0x000000010c00788c */ /* 0x000fe2000bf25270 */
[----:B------:R-:W-:Y:S01]  /*3200*/  PLOP3.LUT P2, PT, PT, PT, PT, 0x80, 0x8 ;  /* 0x000000000008781c */ /* 0x000fe20003f4f070 */
[----:B------:R-:W-:Y:S02]  /*3210*/  UIADD3 UR14, UPT, UPT, UR17, 0x1, URZ ;  /* 0x00000001110e7890 */ /* 0x000fe4000fffe0ff */
[----:B------:R-:W-:Y:S02]  /*3220*/  ULEA UR64, UR17, UR10, 0xa ;  /* 0x0000000a11407291 */ /* 0x000fe4000f8e50ff */
[----:B------:R-:W-:Y:S01]  /*3230*/  UISETP.NE.AND UP2, UPT, UR14, 0x2, UPT ;  /* 0x000000020e00788c */ /* 0x000fe2000bf45270 */
[----:B------:R-:W-:Y:S01]  /*3240*/  PLOP3.LUT P0, PT, PT, PT, UP1, 0x80, 0x8 ;  /* 0x000000000008781c */ /* 0x000fe20003f0f018 */
[----:B------:R-:W-:Y:S02]  /*3250*/  ULEA UR62, UR17, UR9, 0xb ;  /* 0x00000009113e7291 */ /* 0x000fe4000f8e58ff */
[----:B------:R-:W-:Y:S02]  /*3260*/  USEL UR35, URZ, 0x1, UP2 ;  /* 0x00000001ff237887 */ /* 0x000fe40009000000 */
[----:B------:R-:W-:Y:S02]  /*3270*/  USEL UR14, UR14, URZ, UP2 ;  /* 0x000000ff0e0e7287 */ /* 0x000fe40009000000 */
[----:B------:R-:W-:Y:S02]  /*3280*/  UIADD3 UR60, UPT, UPT, UR64, 0x2, URZ ;  /* 0x00000002403c7890 */ /* 0x000fe4000fffe0ff */
[----:B------:R-:W-:Y:S01]  /*3290*/  @UP1 ULEA UR34, UR14, UR5, 0x3 ;  /* 0x000000050e221291 */ /* 0x000fe2000f8e18ff */
[----:B------:R-:W-:Y:S01]  /*32a0*/  LOP3.LUT R8, R8, UR35, RZ, 0x3c, !PT ;  /* 0x0000002308087c12 */ /* 0x000fe2000f8e3cff */
[----:B------:R-:W-:Y:S02]  /*32b0*/  UIADD3 UR58, UPT, UPT, UR62, 0x2, URZ ;  /* 0x000000023e3a7890 */ /* 0x000fe4000fffe0ff */
[----:B------:R-:W-:Y:S01]  /*32c0*/  UIADD3 UR56, UPT, UPT, UR64, 0x4, URZ ;  /* 0x0000000440387890 */ /* 0x000fe2000fffe0ff */
[----:B-1----:R-:W-:Y:S01]  /*32d0*/  @P0 SHF.L.U32 R0, R8, 0x1f, RZ ;  /* 0x0000001f08000819 */ /* 0x002fe200000006ff */
[----:B------:R-:W-:Y:S02]  /*32e0*/  UIADD3 UR54, UPT, UPT, UR62, 0x4, URZ ;  /* 0x000000043e367890 */ /* 0x000fe4000fffe0ff */
[----:B------:R-:W-:Y:S01]  /*32f0*/  UIADD3 UR52, UPT, UPT, UR64, 0x6, URZ ;  /* 0x0000000640347890 */ /* 0x000fe2000fffe0ff */
[----:B------:R2:W3:Y:S01]  /*3300*/  @P0 SYNCS.PHASECHK.TRANS64.TRYWAIT P2, [UR34], R0 ;  /* 0x00000000ff0005a7 */ /* 0x0004e20008041122 */
[----:B------:R-:W-:Y:S02]  /*3310*/  UIADD3 UR50, UPT, UPT, UR62, 0x6, URZ ;  /* 0x000000063e327890 */ /* 0x000fe4000fffe0ff */
        /* <DEDUP_REMOVED lines=9> */
[----:B------:R-:W-:Y:S01]  /*33b0*/  UIADD3 UR12, UPT, UPT, UR12, -0x1, URZ ;  /* 0xffffffff0c0c7890 */ /* 0x000fe2000fffe0ff */
[----:B------:R-:W-:Y:S01]  /*33c0*/  UMOV UR65, 0x40004040 ;  /* 0x4000404000417882 */ /* 0x000fe20000000000 */
[----:B------:R-:W-:Y:S01]  /*33d0*/  UMOV UR63, 0x40004040 ;  /* 0x40004040003f7882 */ /* 0x000fe20000000000 */
[----:B------:R-:W-:Y:S01]  /*33e0*/  UMOV UR61, 0x40004040 ;  /* 0x40004040003d7882 */ /* 0x000fe20000000000 */
[----:B------:R2:W-:Y:S01]  /*33f0*/  UTCHMMA gdesc[UR62], gdesc[UR64], tmem[UR7], tmem[UR32], idesc[UR33], UP4 ;  /* 0x00ff20403e0075ea */ /* 0x0005e2000a000007 */
[----:B------:R-:W-:Y:S01]  /*3400*/  UPLOP3.LUT UP4, UPT, UPT, UPT, UPT, 0x80, 0x8 ;  /* 0x000000000008789c */ /* 0x000fe20003f8f070 */
[----:B------:R-:W-:Y:S01]  /*3410*/  UMOV UR59, 0x40004040 ;  /* 0x40004040003b7882 */ /* 0x000fe20000000000 */
[----:B------:R-:W-:Y:S01]  /*3420*/  UMOV UR57, 0x40004040 ;  /* 0x4000404000397882 */ /* 0x000fe20000000000 */
[----:B------:R2:W-:Y:S01]  /*3430*/  UTCHMMA gdesc[UR58], gdesc[UR60], tmem[UR7], tmem[UR30], idesc[UR31], UPT ;  /* 0x00ff1e3c3a0075ea */ /* 0x0005e2000b800007 */
        /* <DEDUP_REMOVED lines=14> */
[----:B------:R-:W-:Y:S01]  /*3520*/  UMOV UR35, 0x40004040 ;  /* 0x4000404000237882 */ /* 0x000fe20000000000 */
[----:B------:R2:W-:Y:S01]  /*3530*/  UTCHMMA gdesc[UR38], gdesc[UR40], tmem[UR7], tmem[UR20], idesc[UR21], UPT ;  /* 0x00ff1428260075ea */ /* 0x0005e2000b800007 */
[----:B------:R2:W-:Y:S01]  /*3540*/  UTCHMMA gdesc[UR34], gdesc[UR36], tmem[UR7], tmem[UR18], idesc[UR19], UPT ;  /* 0x00ff1224220075ea */ /* 0x0005e2000b800007 */
[----:B------:R2:W-:Y:S01]  /*3550*/  UTCBAR [UR11], URZ ;  /* 0x000000ff0b0073e9 */ /* 0x0005e200080000ff */
[----:B------:R-:W-:Y:S01]  /*3560*/  UMOV UR17, UR14 ;  /* 0x0000000e00117c82 */ /* 0x000fe20008000000 */
[----:B------:R-:W-:Y:S05]  /*3570*/  BRA.U UP0, `(.L_x_56) ;  /* 0xfffffffd00007547 */ /* 0x000fea000b83ffff */
.L_x_53:
[----:B------:R-:W-:Y:S01]  /*3580*/  UIADD3 UR15, UPT, UPT, UR15, 0x1, URZ ;  /* 0x000000010f0f7890 */ /* 0x000fe2000fffe0ff */
[C---:B------:R-:W-:Y:S01]  /*3590*/  ISETP.NE.AND P0, PT, R10.reuse, 0x2, PT ;  /* 0x000000020a00780c */ /* 0x040fe20003f05270 */
[----:B--2---:R-:W-:Y:S02]  /*35a0*/  UIADD3 UR7, UPT, UPT, UR6, 0x80, URZ ;  /* 0x0000008006077890 */ /* 0x004fe4000fffe0ff */
[----:B------:R-:W-:Y:S01]  /*35b0*/  UISETP.NE.AND UP0, UPT, UR15, 0x4, UPT ;  /* 0x000000040f00788c */ /* 0x000fe2000bf05270 */
[----:B-1----:R-:W-:Y:S02]  /*35c0*/  SEL R0, RZ, 0x1, P0 ;  /* 0x00000001ff007807 */ /* 0x002fe40000000000 */
[----:B------:R-:W-:Y:S01]  /*35d0*/  SEL R10, R10, RZ, P0 ;  /* 0x000000ff0a0a7207 */ /* 0x000fe20000000000 */
[----:B------:R-:W-:Y:S01]  /*35e0*/  USEL UR6, URZ, 0x1, UP0 ;  /* 0x00000001ff067887 */ /* 0x000fe20008000000 */
[----:B------:R-:W-:Y:S01]  /*35f0*/  LOP3.LUT R9, R9, R0, RZ, 0x3c, !PT ;  /* 0x0000000009097212 */ /* 0x000fe200078e3cff */
[----:B------:R-:W-:Y:S01]  /*3600*/  USEL UR15, UR15, URZ, UP0 ;  /* 0x000000ff0f0f7287 */ /* 0x000fe20008000000 */
[----:B------:R1:W-:Y:S03]  /*3610*/  UTCBAR [UR7], URZ ;  /* 0x000000ff070073e9 */ /* 0x0003e600080000ff */
[----:B------:R-:W-:Y:S01]  /*3620*/  LOP3.LUT R11, R11, UR6, RZ, 0x3c, !PT ;  /* 0x000000060b0b7c12 */ /* 0x000fe2000f8e3cff */
[----:B------:R-:W-:Y:S07]  /*3630*/  @P1 BRA `(.L_x_57) ;  /* 0xfffffff800501947 */ /* 0x000fee000383ffff */
[----:B------:R-:W2:Y:S01]  /*3640*/  S2UR UR4, SR_CgaCtaId ;  /* 0x00000000000479c3 */ /* 0x000ea20000008800 */
[----:B------:R-:W-:Y:S01]  /*3650*/  ELECT P0, URZ, PT ;  /* 0x0000000000ff782f */ /* 0x000fe20003800000 */
[----:B------:R-:W-:Y:S01]  /*3660*/  IMAD.MOV.U32 R0, RZ, RZ, 0x1 ;  /* 0x00000001ff007424 */ /* 0x000fe200078e00ff */
[----:B------:R-:W-:Y:S01]  /*3670*/  UIADD3 UR5, UPT, UPT, UR5, 0xa0, URZ ;  /* 0x000000a005057890 */ /* 0x000fe2000fffe0ff */
[----:B------:R-:W-:Y:S01]  /*3680*/  SHF.L.U32 R2, R11, 0x1f, RZ ;  /* 0x0000001f0b027819 */ /* 0x000fe200000006ff */
[----:B------:R-:W-:-:S03]  /*3690*/  UMOV UR6, 0x40 ;  /* 0x0000004000067882 */ /* 0x000fc60000000000 */
[----:B------:R-:W-:Y:S01]  /*36a0*/  UVIRTCOUNT.DEALLOC.SMPOOL 0x80 ;  /* 0x000000800000784c */ /* 0x000fe20000000000 */
[----:B--2---:R-:W-:Y:S02]  /*36b0*/  ULEA UR4, UR4, UR6, 0x18 ;  /* 0x0000000604047291 */ /* 0x004fe4000f8ec0ff */
[----:B------:R-:W-:-:S07]  /*36c0*/  ULEA UR6, UR15, UR5, 0x3 ;  /* 0x000000050f067291 */ /* 0x000fce000f8e18ff */
[----:B------:R2:W-:Y:S02]  /*36d0*/  @P0 STS.U8 [UR4+0x1c], R0 ;  /* 0x00001c00ff000988 */ /* 0x0005e40008000004 */
[----:B------:R-:W4:Y:S02]  /*36e0*/  SYNCS.PHASECHK.TRANS64.TRYWAIT P0, [UR6], R2 ;  /* 0x00000002ff0075a7 */ /* 0x000f240008001106 */
[----:B--2-4-:R-:W-:Y:S05]  /*36f0*/  @!P0 BRA `(.L_x_58) ;  /* 0x0000004000d88947 */ /* 0x014fea0003800000 */
.L_x_129:
[----:B-1----:R-:W-:-:S04]  /*3700*/  UIADD3 UR7, UPT, UPT, UR15, 0x1, URZ ;  /* 0x000000010f077890 */ /* 0x002fc8000fffe0ff */
[----:B------:R-:W-:-:S04]  /*3710*/  UISETP.NE.AND UP0, UPT, UR7, 0x4, UPT ;  /* 0x000000040700788c */ /* 0x000fc8000bf05270 */
[----:B------:R-:W-:Y:S02]  /*3720*/  USEL UR8, URZ, 0x1, UP0 ;  /* 0x00000001ff087887 */ /* 0x000fe40008000000 */
[----:B------:R-:W-:-:S04]  /*3730*/  USEL UR7, UR7, URZ, UP0 ;  /* 0x000000ff07077287 */ /* 0x000fc80008000000 */
[----:B------:R-:W-:Y:S01]  /*3740*/  ULEA UR6, UR7, UR5, 0x3 ;  /* 0x0000000507067291 */ /* 0x000fe2000f8e18ff */
[----:B--2---:R-:W-:-:S04]  /*3750*/  LOP3.LUT R2, R11, UR8, RZ, 0x3c, !PT ;  /* 0x000000080b027c12 */ /* 0x004fc8000f8e3cff */
[----:B------:R-:W-:-:S04]  /*3760*/  SHF.L.U32 R3, R2, 0x1f, RZ ;  /* 0x0000001f02037819 */ /* 0x000fc800000006ff */
[----:B------:R-:W1:Y:S02]  /*3770*/  SYNCS.PHASECHK.TRANS64.TRYWAIT P0, [UR6], R3 ;  /* 0x00000003ff0075a7 */ /* 0x000e640008001106 */
[----:B-1----:R-:W-:Y:S05]  /*3780*/  @!P0 BRA `(.L_x_59) ;  /* 0x0000004000cc8947 */ /* 0x002fea0003800000 */
.L_x_131:
[----:B------:R-:W-:-:S04]  /*3790*/  UIADD3 UR7, UPT, UPT, UR7, 0x1, URZ ;  /* 0x0000000107077890 */ /* 0x000fc8000fffe0ff */
[----:B------:R-:W-:-:S04]  /*37a0*/  UISETP.NE.AND UP0, UPT, UR7, 0x4, UPT ;  /* 0x000000040700788c */ /* 0x000fc8000bf05270 */
[----:B------:R-:W-:Y:S02]  /*37b0*/  USEL UR8, URZ, 0x1, UP0 ;  /* 0x00000001ff087887 */ /* 0x000fe40008000000 */
[----:B------:R-:W-:-:S04]  /*37c0*/  USEL UR7, UR7, URZ, UP0 ;  /* 0x000000ff07077287 */ /* 0x000fc80008000000 */
[----:B------:R-:W-:Y:S01]  /*37d0*/  ULEA UR6, UR7, UR5, 0x3 ;  /* 0x0000000507067291 */ /* 0x000fe2000f8e18ff */
[----:B------:R-:W-:-:S04]  /*37e0*/  LOP3.LUT R2, R2, UR8, RZ, 0x3c, !PT ;  /* 0x0000000802027c12 */ /* 0x000fc8000f8e3cff */
[----:B-1----:R-:W-:-:S04]  /*37f0*/  SHF.L.U32 R3, R2, 0x1f, RZ ;  /* 0x0000001f02037819 */ /* 0x002fc800000006ff */
[----:B------:R-:W1:Y:S02]  /*3800*/  SYNCS.PHASECHK.TRANS64.TRYWAIT P0, [UR6], R3 ;  /* 0x00000003ff0075a7 */ /* 0x000e640008001106 */
[----:B-1----:R-:W-:Y:S05]  /*3810*/  @!P0 BRA `(.L_x_60) ;  /* 0x0000004000c08947 */ /* 0x002fea0003800000 */
.L_x_133:
[----:B------:R-:W-:-:S04]  /*3820*/  UIADD3 UR7, UPT, UPT, UR7, 0x1, URZ ;  /* 0x0000000107077890 */ /* 0x000fc8000fffe0ff */
[----:B------:R-:W-:-:S04]  /*3830*/  UISETP.NE.AND UP0, UPT, UR7, 0x4, UPT ;  /* 0x000000040700788c */ /* 0x000fc8000bf05270 */
[----:B------:R-:W-:Y:S02]  /*3840*/  USEL UR6, URZ, 0x1, UP0 ;  /* 0x00000001ff067887 */ /* 0x000fe40008000000 */
[----:B------:R-:W-:-:S04]  /*3850*/  USEL UR7, UR7, URZ, UP0 ;  /* 0x000000ff07077287 */ /* 0x000fc80008000000 */
[----:B------:R-:W-:Y:S01]  /*3860*/  ULEA UR7, UR7, UR5, 0x3 ;  /* 0x0000000507077291 */ /* 0x000fe2000f8e18ff */
[----:B------:R-:W-:-:S04]  /*3870*/  LOP3.LUT R2, R2, UR6, RZ, 0x3c, !PT ;  /* 0x0000000602027c12 */ /* 0x000fc8000f8e3cff */
[----:B------:R-:W-:-:S04]  /*3880*/  SHF.L.U32 R2, R2, 0x1f, RZ ;  /* 0x0000001f02027819 */ /* 0x000fc800000006ff */
[----:B------:R-:W2:Y:S02]  /*3890*/  SYNCS.PHASECHK.TRANS64.TRYWAIT P0, [UR7], R2 ;  /* 0x00000002ff0075a7 */ /* 0x000ea40008001107 */
[----:B--2---:R-:W-:Y:S05]  /*38a0*/  @!P0 BRA `(.L_x_61) ;  /* 0x0000004000b48947 */ /* 0x004fea0003800000 */
.L_x_135:
[----:B------:R-:W-:Y:S01]  /*38b0*/  NOP ;  /* 0x0000000000007918 */ /* 0x000fe20000000000 */
[----:B-1----:R-:W1:Y:S01]  /*38c0*/  LDS R0, [UR4+0x14] ;  /* 0x00001404ff007984 */ /* 0x002e620008000800 */
[----:B------:R-:W-:Y:S01]  /*38d0*/  ULOP3.LUT UR6, UR16, 0xffff, URZ, 0xc0, !UPT ;  /* 0x0000ffff10067892 */ /* 0x000fe2000f8ec0ff */
[----:B------:R-:W-:Y:S01]  /*38e0*/  UMOV UR8, 0xffff ;  /* 0x0000ffff00087882 */ /* 0x000fe20000000000 */
[----:B------:R-:W-:Y:S02]  /*38f0*/  UMOV UR5, 0x1 ;  /* 0x0000000100057882 */ /* 0x000fe40000000000 */
[----:B------:R-:W-:-:S04]  /*3900*/  USHF.R.U32.HI UR6, URZ, 0x5, UR6 ;  /* 0x00000005ff067899 */ /* 0x000fc80008011606 */
[----:B------:R-:W-:Y:S02]  /*3910*/  USHF.L.U32 UR8, UR8, UR6, URZ ;  /* 0x0000000608087299 */ /* 0x000fe400080006ff */
[----:B------:R-:W-:-:S04]  /*3920*/  USHF.L.U32 UR5, UR5, UR6, URZ ;  /* 0x0000000605057299 */ /* 0x000fc800080006ff */
[----:B-1----:R-:W-:-:S04]  /*3930*/  LOP3.LUT R0, R0, UR8, RZ, 0xc0, !PT ;  /* 0x0000000800007c12 */ /* 0x002fc8000f8ec0ff */
[----:B------:R-:W-:-:S13]  /*3940*/  ISETP.NE.AND P0, PT, R0, UR8, PT ;  /* 0x0000000800007c0c */ /* 0x000fda000bf05270 */
[----:B------:R-:W-:Y:S05]  /*3950*/  @P0 BRA `(.L_x_62) ;  /* 0x0000000000580947 */ /* 0x000fea0003800000 */
[----:B------:R-:W1:Y:S02]  /*3960*/  LDS R0, [UR4+0x18] ;  /* 0x00001804ff007984 */ /* 0x000e640008000800 */
[----:B-1----:R-:W-:-:S04]  /*3970*/  LOP3.LUT R0, R0, UR5, RZ, 0xc0, !PT ;  /* 0x0000000500007c12 */ /* 0x002fc8000f8ec0ff */
[----:B------:R-:W-:-:S13]  /*3980*/  ISETP.NE.AND P0, PT, R0, UR5, PT ;  /* 0x0000000500007c0c */ /* 0x000fda000bf05270 */
[----:B------:R-:W-:Y:S05]  /*3990*/  @P0 BRA `(.L_x_63) ;  /* 0x00000000003c0947 */ /* 0x000fea0003800000 */
[----:B------:R-:W1:Y:S01]  /*39a0*/  S2R R2, SR_LANEID ;  /* 0x0000000000027919 */ /* 0x000e620000000000 */
[----:B------:R-:W-:Y:S01]  /*39b0*/  ULOP3.LUT UR8, URZ, UR8, URZ, 0x33, !UPT ;  /* 0x00000008ff087292 */ /* 0x000fe2000f8e33ff */
[----:B------:R-:W-:Y:S02]  /*39c0*/  VOTEU.ANY UR7, UPT, PT ;  /* 0x0000000000077886 */ /* 0x000fe400038e0100 */
[----:B------:R-:W-:-:S03]  /*39d0*/  UFLO.U32 UR7, UR7 ;  /* 0x00000007000772bd */ /* 0x000fc600080e0000 */
[----:B------:R-:W-:-:S04]  /*39e0*/  IMAD.U32 R0, RZ, RZ, UR8 ;  /* 0x00000008ff007e24 */ /* 0x000fc8000f8e00ff */
[----:B------:R2:W4:Y:S02]  /*39f0*/  REDUX UR6, R0 ;  /* 0x00000000000673c4 */ /* 0x0005240000000000 */
[----:B------:R1:W-:Y:S02]  /*3a00*/  UTCATOMSWS.AND URZ, UR8 ;  /* 0x0000000800ff79e3 */ /* 0x0003e40008000000 */
[----:B-1----:R-:W-:Y:S02]  /*3a10*/  ISETP.EQ.U32.AND P0, PT, R2, UR7, PT ;  /* 0x0000000702007c0c */ /* 0x002fe4000bf02070 */
[----:B--2---:R-:W-:Y:S02]  /*3a20*/  LOP3.LUT R0, RZ, UR5, RZ, 0x33, !PT ;  /* 0x00000005ff007c12 */ /* 0x004fe4000f8e33ff */
[----:B----4-:R-:W-:Y:S02]  /*3a30*/  MOV R2, UR6 ;  /* 0x0000000600027c02 */ /* 0x010fe40008000f00 */
[----:B------:R-:W1:Y:S07]  /*3a40*/  REDUX UR5, R0 ;  /* 0x00000000000573c4 */ /* 0x000e6e0000000000 */
[----:B------:R2:W-:Y:S01]  /*3a50*/  @P0 ATOMS.AND RZ, [UR4+0x14], R2 ;  /* 0x00001402ffff098c */ /* 0x0005e2000a800004 */
[----:B-1----:R-:W-:-:S05]  /*3a60*/  IMAD.U32 R0, RZ, RZ, UR5 ;  /* 0x00000005ff007e24 */ /* 0x002fca000f8e00ff */
[----:B------:R2:W-:Y:S01]  /*3a70*/  @P0 ATOMS.AND RZ, [UR4+0x18], R0 ;  /* 0x00001800ffff098c */ /* 0x0005e2000a800004 */
[----:B------:R-:W-:Y:S05]  /*3a80*/  BRA `(.L_x_64) ;  /* 0x0000000000147947 */ /* 0x000fea0003800000 */
.L_x_63:
[----:B------:R-:W-:Y:S02]  /*3a90*/  MOV R2, 0x3ab0 ;  /* 0x00003ab000027802 */ /* 0x000fe40000000f00 */
[----:B---3-5:R-:W-:Y:S05]  /*3aa0*/  CALL.REL.NOINC `($__internal_0_$__cuda_sm10x_tcgen05_guardrail_trap_col_being_dealloced_not_returned_by_alloc) ;  /* 0x0000004400287944 */ /* 0x028fea0003c00000 */
[----:B------:R-:W-:Y:S05]  /*3ab0*/  BRA `(.L_x_64) ;  /* 0x0000000000087947 */ /* 0x000fea0003800000 */
.L_x_62:
[----:B------:R-:W-:Y:S02]  /*3ac0*/  MOV R2, 0x3ae0 ;  /* 0x00003ae000027802 */ /* 0x000fe40000000f00 */
[----:B---3-5:R-:W-:Y:S05]  /*3ad0*/  CALL.REL.NOINC `($__internal_2_$__cuda_sm10x_tcgen05_guardrail_trap_unallocated_columns_being_dealloced) ;  /* 0x0000004400347944 */ /* 0x028fea0003c00000 */
.L_x_64:
[----:B------:R-:W-:Y:S01]  /*3ae0*/  NOP ;  /* 0x0000000000007918 */ /* 0x000fe20000000000 */
[----:B------:R-:W-:Y:S05]  /*3af0*/  EXIT ;  /* 0x000000000000794d */ /* 0x000fea0003800000 */
.L_x_46:
[----:B------:R-:W-:-:S09]  /*3b00*/  UISETP.NE.OR UP2, UPT, UR8, 0x3, !UP2 ;  /* 0x000000030800788c */ /* 0x000fd2000d745670 */
[----:B------:R-:W-:Y:S05]  /*3b10*/  BRA.U UP2, `(.L_x_65) ;  /* 0x0000000d02b07547 */ /* 0x000fea000b800000 */
[----:B------:R-:W1:Y:S01]  /*3b20*/  LDC R0, c[0x0][0xb30] ;  /* 0x0002cc00ff007b82 */ /* 0x000e620000000800 */
[----:B------:R-:W2:Y:S01]  /*3b30*/  LDCU.64 UR8, c[0x0][0x888] ;  /* 0x00011100ff0877ac */ /* 0x000ea20008000a00 */
[----:B------:R-:W-:Y:S02]  /*3b40*/  HFMA2 R27, -RZ, RZ, 0, 0 ;  /* 0x00000000ff1b7431 */ /* 0x000fe400000001ff */
[----:B------:R-:W-:Y:S01]  /*3b50*/  IMAD.MOV.U32 R29, RZ, RZ, 0x1 ;  /* 0x00000001ff1d7424 */ /* 0x000fe200078e00ff */
[----:B------:R-:W-:Y:S01]  /*3b60*/  MOV R25, 0x2000 ;  /* 0x0000200000197802 */ /* 0x000fe20000000f00 */
[----:B------:R-:W4:Y:S01]  /*3b70*/  LDCU.64 UR4, c[0x0][0x890] ;  /* 0x00011200ff0477ac */ /* 0x000f220008000a00 */
[----:B------:R-:W-:Y:S01]  /*3b80*/  IMAD.MOV.U32 R28, RZ, RZ, RZ ;  /* 0x000000ffff1c7224 */ /* 0x000fe200078e00ff */
[----:B------:R-:W3:Y:S01]  /*3b90*/  LDC R24, c[0x0][0x370] ;  /* 0x0000dc00ff187b82 */ /* 0x000ee20000000800 */
[----:B------:R-:W-:Y:S01]  /*3ba0*/  UMOV UR7, 0x400 ;  /* 0x0000040000077882 */ /* 0x000fe20000000000 */
[----:B------:R-:W-:-:S02]  /*3bb0*/  UPLOP3.LUT UP1, UPT, UPT, UPT, UPT, 0x40, 0x4 ;  /* 0x000000000004789c */ /* 0x000fc40003f2e870 */
[----:B------:R-:W-:Y:S01]  /*3bc0*/  ULEA UR7, UR37, UR7, 0x18 ;  /* 0x0000000725077291 */ /* 0x000fe2000f8ec0ff */
[----:B------:R-:W-:-:S03]  /*3bd0*/  UMOV UR13, URZ ;  /* 0x000000ff000d7c82 */ /* 0x000fc60008000000 */
[----:B------:R-:W3:Y:S01]  /*3be0*/  LDC R3, c[0x0][0xb0c] ;  /* 0x0002c300ff037b82 */ /* 0x000ee20000000800 */
[----:B--2---:R-:W-:Y:S02]  /*3bf0*/  UISETP.NE.U32.AND UP3, UPT, UR8, URZ, UPT ;  /* 0x000000ff0800728c */ /* 0x004fe4000bf65070 */
[----:B----4-:R-:W-:-:S05]  /*3c00*/  UISETP.NE.U32.AND UP4, UPT, UR4, URZ, UPT ;  /* 0x000000ff0400728c */ /* 0x010fca000bf85070 */
[----:B------:R-:W2:Y:S01]  /*3c10*/  LDC R18, c[0x0][0xb20] ;  /* 0x0002c800ff127b82 */ /* 0x000ea20000000800 */
[----:B-1----:R-:W-:Y:S01]  /*3c20*/  ISETP.NE.AND P1, PT, R0, 0x1, PT ;  /* 0x000000010000780c */ /* 0x002fe20003f25270 */
[----:B------:R-:W-:Y:S02]  /*3c30*/  UISETP.NE.AND.EX UP3, UPT, UR9, URZ, UPT, UP3 ;  /* 0x000000ff0900728c */ /* 0x000fe4000bf65330 */
[----:B------:R-:W-:-:S04]  /*3c40*/  UISETP.NE.AND.EX UP4, UPT, UR5, URZ, UPT, UP4 ;  /* 0x000000ff0500728c */ /* 0x000fc8000bf85340 */
[----:B------:R-:W1:Y:S08]  /*3c50*/  LDC.64 R30, c[0x0][0x348] ;  /* 0x0000d200ff1e7b82 */ /* 0x000e700000000a00 */
[----:B------:R-:W4:Y:S08]  /*3c60*/  LDC.64 R16, c[0x0][0xb10] ;  /* 0x0002c400ff107b82 */ /* 0x000f300000000a00 */
[----:B------:R-:W1:Y:S08]  /*3c70*/  LDC.64 R6, c[0x0][0xb18] ;  /* 0x0002c600ff067b82 */ /* 0x000e700000000a00 */
[----:B------:R-:W1:Y:S08]  /*3c80*/  LDC.64 R4, c[0x0][0xb28] ;  /* 0x0002ca00ff047b82 */ /* 0x000e700000000a00 */
[----:B--23--:R-:W1:Y:S02]  /*3c90*/  LDC R19, c[0x0][0x374] ;  /* 0x0000dd00ff137b82 */ /* 0x00ce640000000800 */
.L_x_74:
[C---:B------:R-:W-:Y:S02]  /*3ca0*/  LEA R0, R28.reuse, UR7, 0x3 ;  /* 0x000000071c007c11 */ /* 0x040fe4000f8e18ff */
[----:B------:R-:W-:Y:S02]  /*3cb0*/  SHF.L.U32 R2, R27, 0x1f, RZ ;  /* 0x0000001f1b027819 */ /* 0x000fe400000006ff */
[----:B------:R-:W-:Y:S02]  /*3cc0*/  LEA R20, R28, UR7, 0x4 ;  /* 0x000000071c147c11 */ /* 0x000fe4000f8e20ff */
[----:B--2---:R-:W2:Y:S02]  /*3cd0*/  SYNCS.PHASECHK.TRANS64.TRYWAIT P0, [R0+URZ+0x60], R2 ;  /* 0x00006002000075a7 */ /* 0x004ea400080011ff */
[----:B--2---:R-:W-:Y:S05]  /*3ce0*/  @!P0 BRA `(.L_x_66) ;  /* 0x0000003c00bc8947 */ /* 0x004fea0003800000 */
.L_x_136:
[----:B------:R-:W-:Y:S01]  /*3cf0*/  ISETP.GE.AND P0, PT, R40, 0x1, PT ;  /* 0x000000012800780c */ /* 0x000fe20003f06270 */
[----:B------:R-:W3:Y:S01]  /*3d00*/  LDS.128 R20, [R20+0xf0] ;  /* 0x0000f00014147984 */ /* 0x000ee20000000c00 */
[----:B--2---:R-:W-:Y:S01]  /*3d10*/  VIADD R0, R0, 0x70 ;  /* 0x0000007000007836 */ /* 0x004fe20000000000 */
[----:B------:R-:W-:Y:S01]  /*3d20*/  @!PT LDS RZ, [RZ] ;  /* 0x00000000fffff984 */ /* 0x000fe20000000800 */
[----:B------:R-:W-:Y:S01]  /*3d30*/  @!PT LDS RZ, [RZ] ;  /* 0x00000000fffff984 */ /* 0x000fe20000000800 */
[----:B------:R-:W-:Y:S01]  /*3d40*/  @!PT LDS RZ, [RZ] ;  /* 0x00000000fffff984 */ /* 0x000fe20000000800 */
[----:B------:R-:W-:Y:S01]  /*3d50*/  @!PT LDS RZ, [RZ] ;  /* 0x00000000fffff984 */ /* 0x000fe20000000800 */
[----:B------:R2:W-:Y:S06]  /*3d60*/  MEMBAR.ALL.CTA ;  /* 0x0000000000007992 */ /* 0x0005ec0000008000 */
[----:B--2---:R-:W2:Y:S01]  /*3d70*/  FENCE.VIEW.ASYNC.S ;  /* 0x00000000000073c6 */ /* 0x004ea20000000000 */
[----:B------:R-:W-:Y:S04]  /*3d80*/  PRMT R0, RZ, 0x654, R0 ;  /* 0x00000654ff007816 */ /* 0x000fe80000000000 */
[----:B--2---:R2:W-:Y:S01]  /*3d90*/  SYNCS.ARRIVE.TRANS64.RED.A1T0 RZ, [R0+URZ], RZ ;  /* 0x000000ff00ff79a7 */ /* 0x0045e200081004ff */
[----:B---3--:R-:W-:Y:S11]  /*3da0*/  LOP3.LUT P3, RZ, R22, 0x1, RZ, 0xc0, !PT ;  /* 0x0000000116ff7812 */ /* 0x008ff6000786c0ff */
[----:B------:R-:W-:Y:S02]  /*3db0*/  @!UPT UIADD3 URZ, UPT, UPT, URZ, URZ, URZ ;  /* 0x000000fffffff290 */ /* 0x000fe4000fffe0ff */
[----:B------:R-:W-:Y:S02]  /*3dc0*/  @P3 MOV R11, R20 ;  /* 0x00000014000b3202 */ /* 0x000fe40000000f00 */
[----:B------:R-:W-:Y:S01]  /*3dd0*/  @P3 LOP3.LUT R10, R21, 0xffff, RZ, 0xc0, !PT ;  /* 0x0000ffff150a3812 */ /* 0x000fe200078ec0ff */
[----:B--2---:R-:W-:Y:S06]  /*3de0*/  @!P0 BRA `(.L_x_67) ;  /* 0x0000000000a48947 */ /* 0x004fec0003800000 */
[-C--:B-1----:R-:W-:Y:S01]  /*3df0*/  IMAD.HI.U32 R0, R19, R7.reuse, RZ ;  /* 0x0000000713007227 */ /* 0x082fe200078e00ff */
[----:B------:R-:W-:Y:S02]  /*3e00*/  ISETP.NE.AND P0, PT, R6, 0x1, PT ;  /* 0x000000010600780c */ /* 0x000fe40003f05270 */
[----:B------:R-:W-:Y:S01]  /*3e10*/  ISETP.NE.AND P2, PT, R40, 0x1, PT ;  /* 0x000000012800780c */ /* 0x000fe20003f45270 */
[----:B----4-:R-:W-:Y:S01]  /*3e20*/  IMAD.HI.U32 R9, R24, R16, RZ ;  /* 0x0000001018097227 */ /* 0x010fe200078e00ff */
[----:B------:R-:W-:Y:S02]  /*3e30*/  SHF.R.U32.HI R0, RZ, R18, R0 ;  /* 0x00000012ff007219 */ /* 0x000fe40000011600 */
[----:B------:R-:W-:Y:S01]  /*3e40*/  ISETP.NE.AND P4, PT, R3, 0x1, PT ;  /* 0x000000010300780c */ /* 0x000fe20003f85270 */
[----:B------:R-:W-:Y:S01]  /*3e50*/  IMAD.HI.U32 R13, R10, R7, RZ ;  /* 0x000000070a0d7227 */ /* 0x000fe200078e00ff */
[----:B------:R-:W-:Y:S02]  /*3e60*/  SHF.R.U32.HI R9, RZ, R17, R9 ;  /* 0x00000011ff097219 */ /* 0x000fe40000011609 */
[----:B------:R-:W-:Y:S01]  /*3e70*/  SEL R0, R19, R0, !P0 ;  /* 0x0000000013007207 */ /* 0x000fe20004000000 */
[----:B------:R-:W-:Y:S01]  /*3e80*/  IMAD.HI.U32 R12, R11, R16, RZ ;  /* 0x000000100b0c7227 */ /* 0x000fe200078e00ff */
[----:B------:R-:W-:Y:S03]  /*3e90*/  SEL R9, R24, R9, !P4 ;  /* 0x0000000918097207 */ /* 0x000fe60006000000 */
[-C--:B------:R-:W-:Y:S01]  /*3ea0*/  IMAD.HI.U32 R8, R0, R4.reuse, RZ ;  /* 0x0000000400087227 */ /* 0x080fe200078e00ff */
[----:B------:R-:W-:Y:S03]  /*3eb0*/  SHF.R.U32.HI R12, RZ, R17, R12 ;  /* 0x00000011ff0c7219 */ /* 0x000fe6000001160c */
[----:B------:R-:W-:Y:S01]  /*3ec0*/  IMAD.HI.U32 R2, R9, R4, RZ ;  /* 0x0000000409027227 */ /* 0x000fe200078e00ff */
[-C--:B------:R-:W-:Y:S02]  /*3ed0*/  @P2 SHF.R.U32.HI R0, RZ, R5.reuse, R8 ;  /* 0x00000005ff002219 */ /* 0x080fe40000011608 */
[----:B------:R-:W-:Y:S02]  /*3ee0*/  SHF.R.U32.HI R8, RZ, R18, R13 ;  /* 0x00000012ff087219 */ /* 0x000fe4000001160d */
[----:B------:R-:W-:Y:S01]  /*3ef0*/  @P2 SHF.R.U32.HI R9, RZ, R5, R2 ;  /* 0x00000005ff092219 */ /* 0x000fe20000011602 */
[----:B------:R-:W-:Y:S01]  /*3f00*/  IMAD R0, R40, R0, RZ ;  /* 0x0000000028007224 */ /* 0x000fe200078e02ff */
[----:B------:R-:W-:Y:S02]  /*3f10*/  SEL R8, R10, R8, !P0 ;  /* 0x000000080a087207 */ /* 0x000fe40004000000 */
[----:B------:R-:W-:Y:S01]  /*3f20*/  SEL R2, R11, R12, !P4 ;  /* 0x0000000c0b027207 */ /* 0x000fe20006000000 */
[----:B------:R-:W-:Y:S01]  /*3f30*/  IMAD R12, R40, R9, RZ ;  /* 0x00000009280c7224 */ /* 0x000fe200078e02ff */
[C---:B------:R-:W-:Y:S01]  /*3f40*/  ISETP.GE.AND P0, PT, R8.reuse, R0, PT ;  /* 0x000000000800720c */ /* 0x040fe20003f06270 */
[----:B------:R-:W-:Y:S03]  /*3f50*/  IMAD.HI.U32 R0, R8, R4, RZ ;  /* 0x0000000408007227 */ /* 0x000fe600078e00ff */
[----:B------:R-:W-:Y:S02]  /*3f60*/  ISETP.GE.OR P0, PT, R2, R12, P0 ;  /* 0x0000000c0200720c */ /* 0x000fe40000706670 */
[-C--:B------:R-:W-:Y:S04]  /*3f70*/  SHF.R.U32.HI R0, RZ, R5.reuse, R0 ;  /* 0x00000005ff007219 */ /* 0x080fe80000011600 */
[----:B------:R-:W-:Y:S05]  /*3f80*/  SEL R13, R8, R0, !P2 ;  /* 0x00000000080d7207 */ /* 0x000fea0005000000 */
[----:B------:R-:W-:Y:S02]  /*3f90*/  IMAD.MOV R12, RZ, RZ, -R13 ;  /* 0x000000ffff0c7224 */ /* 0x000fe400078e0a0d */
[----:B------:R-:W-:Y:S04]  /*3fa0*/  @!P0 IMAD.HI.U32 R0, R2, R4, RZ ;  /* 0x0000000402008227 */ /* 0x000fe800078e00ff */
[----:B------:R-:W-:Y:S01]  /*3fb0*/  IMAD R12, R40, R12, R8 ;  /* 0x0000000c280c7224 */ /* 0x000fe200078e0208 */
[----:B------:R-:W-:Y:S04]  /*3fc0*/  @!P0 SHF.R.U32.HI R0, RZ, R5, R0 ;  /* 0x00000005ff008219 */ /* 0x000fe80000011600 */
[----:B------:R-:W-:Y:S04]  /*3fd0*/  @!P0 SEL R0, R2, R0, !P2 ;  /* 0x0000000002008207 */ /* 0x000fe80005000000 */
[----:B------:R-:W-:Y:S01]  /*3fe0*/  @!P0 IADD3 R13, PT, PT, R13, -R0, RZ ;  /* 0x800000000d0d8210 */ /* 0x000fe20007ffe0ff */
[----:B------:R-:W-:Y:S01]  /*3ff0*/  @!P0 IMAD R0, R9, R12, R0 ;  /* 0x0000000c09008224 */ /* 0x000fe200078e0200 */
[----:B------:R-:W-:Y:S01]  /*4000*/  IADD3 R9, PT, PT, -R8, RZ, RZ ;  /* 0x000000ff08097210 */ /* 0x000fe20007ffe1ff */
[--C-:B------:R-:W-:Y:S02]  /*4010*/  IMAD.MOV R12, RZ, RZ, -R2.reuse ;  /* 0x000000ffff0c7224 */ /* 0x100fe400078e0a02 */
[----:B------:R-:W-:Y:S02]  /*4020*/  @!P0 IMAD R8, R13, R40, R2 ;  /* 0x000000280d088224 */ /* 0x000fe400078e0202 */
[----:B------:R-:W-:Y:S02]  /*4030*/  @!P0 IMAD.MOV.U32 R2, RZ, RZ, R0 ;  /* 0x000000ffff028224 */ /* 0x000fe400078e0000 */
[----:B------:R-:W-:Y:S02]  /*4040*/  IMAD R11, R3, R12, R11 ;  /* 0x0000000c030b7224 */ /* 0x000fe400078e020b */
[----:B------:R-:W-:Y:S02]  /*4050*/  IMAD R10, R6, R9, R10 ;  /* 0x00000009060a7224 */ /* 0x000fe400078e020a */
[----:B------:R-:W-:Y:S02]  /*4060*/  IMAD R11, R2, R3, R11 ;  /* 0x00000003020b7224 */ /* 0x000fe400078e020b */
[----:B------:R-:W-:Y:S02]  /*4070*/  IMAD R10, R8, R6, R10 ;  /* 0x00000006080a7224 */ /* 0x000fe400078e020a */
.L_x_67:
[----:B------:R-:W-:Y:S05]  /*4080*/  BRA.U UP1, `(.L_x_68) ;  /* 0x0000000101107547 */ /* 0x000fea000b800000 */
[----:B------:R-:W-:Y:S04]  /*4090*/  MOV R2, UR6 ;  /* 0x0000000600027c02 */ /* 0x000fe80008000f00 */
[----:B------:R-:W-:Y:S04]  /*40a0*/  SHF.L.U32 R2, R2, 0x1f, RZ ;  /* 0x0000001f02027819 */ /* 0x000fe800000006ff */
[----:B------:R-:W2:Y:S02]  /*40b0*/  SYNCS.PHASECHK.TRANS64.TRYWAIT P0, [UR7+0x58], R2 ;  /* 0x00005802ff0075a7 */ /* 0x000ea40008001107 */
[----:B--2---:R-:W-:Y:S05]  /*40c0*/  @!P0 BRA `(.L_x_69) ;  /* 0x0000003800d88947 */ /* 0x004fea0003800000 */
.L_x_68:
[----:B------:R-:W-:Y:S02]  /*40d0*/  R2UR UR11, R15 ;  /* 0x000000000f0b72ca */ /* 0x000fe400000e0000 */
[----:B------:R-:W-:Y:S02]  /*40e0*/  R2UR UR10, R14 ;  /* 0x000000000e0a72ca */ /* 0x000fe400000e0000 */
[----:B------:R-:W-:Y:S04]  /*40f0*/  ISETP.NE.U32.AND P2, PT, RZ, UR4, PT ;  /* 0x00000004ff007c0c */ /* 0x000fe8000bf45070 */
[----:B------:R-:W-:Y:S05]  /*4100*/  ISETP.NE.AND.EX P2, PT, RZ, UR5, PT, P2 ;  /* 0x00000005ff007c0c */ /* 0x000fea000bf45320 */
[----:B------:R-:W-:Y:S02]  /*4110*/  USHF.L.U32 UR11, UR11, 0x7, URZ ;  /* 0x000000070b0b7899 */ /* 0x000fe400080006ff */
[----:B------:R-:W-:Y:S01]  /*4120*/  USHF.L.U32 UR10, UR10, 0x6, URZ ;  /* 0x000000060a0a7899 */ /* 0x000fe200080006ff */
[----:B------:R-:W-:Y:S11]  /*4130*/  BRA.U !UP4, `(.L_x_70) ;  /* 0x000000010c347547 */ /* 0x000ff6000b800000 */
[----:B------:R-:W-:Y:S01]  /*4140*/  UPLOP3.LUT UP0, UPT, UPT, UPT, UP3, 0x80, 0x8 ;  /* 0x000000000008789c */ /* 0x000fe20003f0f030 */
[----:B--2---:R-:W-:Y:S02]  /*4150*/  HFMA2 R0, -RZ, RZ, 0, 5.9604644775390625e-08 ;  /* 0x00000001ff007431 */ /* 0x004fe400000001ff */
[----:B------:R-:W-:Y:S03]  /*4160*/  IMAD.MOV.U32 R88, RZ, RZ, 0x1 ;  /* 0x00000001ff587424 */ /* 0x000fe600078e00ff */
[----:B------:R-:W-:Y:S05]  /*4170*/  PLOP3.LUT P0, PT, PT, PT, UP0, 0x80, 0x8 ;  /* 0x000000000008781c */ /* 0x000fea0003f0f008 */
[----:B------:R-:W2:Y:S01]  /*4180*/  @UP0 LDCU.64 UR14, c[0x0][0x888] ;  /* 0x00011100ff0e07ac */ /* 0x000ea20008000a00 */
[----:B------:R-:W-:Y:S07]  /*4190*/  @UP0 UIMAD UR8, UR36, UR4, URZ ;  /* 0x00000004240802a4 */ /* 0x000fee000f8e02ff */
[----:B------:R-:W-:Y:S01]  /*41a0*/  @!P0 PRMT R88, R0, 0x7610, R88 ;  /* 0x0000761000588816 */ /* 0x000fe20000000058 */
[----:B--2---:R-:W-:Y:S03]  /*41b0*/  @UP0 UIMAD.WIDE UR14, UR8, 0x4, UR14 ;  /* 0x00000004080e08a5 */ /* 0x004fe6000f8e020e */
[----:B------:R-:W2:Y:S03]  /*41c0*/  @!UP0 LDCU UR8, c[0x0][0x880] ;  /* 0x00011000ff0887ac */ /* 0x000ea60008000800 */
[----:B------:R-:W-:Y:S01]  /*41d0*/  IMAD.U32 R8, RZ, RZ, UR14 ;  /* 0x0000000eff087e24 */ /* 0x000fe2000f8e00ff */
[----:B------:R-:W-:Y:S05]  /*41e0*/  MOV R9, UR15 ;  /* 0x0000000f00097c02 */ /* 0x000fea0008000f00 */
[----:B-----5:R3:W5:Y:S02]  /*41f0*/  @P0 LDG.E R49, desc[UR46][R8.64] ;  /* 0x0000002e08310981 */ /* 0x020764000c1e1900 */
[----:B--23--:R-:W-:Y:S07]  /*4200*/  @!P0 IMAD.U32 R49, RZ, RZ, UR8 ;  /* 0x00000008ff318e24 */ /* 0x00cfee000f8e00ff */
.L_x_70:
[----:B-----5:R-:W-:Y:S01]  /*4210*/  @!P2 FSETP.EQ.AND P0, PT, R49, RZ, PT ;  /* 0x000000ff3100a20b */ /* 0x020fe20003f02000 */
[----:B------:R-:W-:Y:S01]  /*4220*/  @!UPT UIADD3 URZ, UPT, UPT, URZ, URZ, URZ ;  /* 0x000000fffffff290 */ /* 0x000fe2000fffe0ff */
[----:B------:R-:W-:Y:S11]  /*4230*/  @!P2 BRA `(.L_x_71) ;  /* 0x000000000014a947 */ /* 0x000ff60003800000 */
[----:B------:R-:W-:Y:S02]  /*4240*/  LOP3.LUT P2, RZ, R88, 0xff, RZ, 0xc0, !PT ;  /* 0x000000ff58ff7812 */ /* 0x000fe4000784c0ff */
[----:B------:R-:W-:Y:S04]  /*4250*/  PLOP3.LUT P0, PT, PT, PT, UP0, 0x80, 0x8 ;  /* 0x000000000008781c */ /* 0x000fe80003f0f008 */
[----:B------:R-:W-:Y:S07]  /*4260*/  PLOP3.LUT P0, PT, P0, PT, PT, 0x8, 0x80 ;  /* 0x000000000080781c */ /* 0x000fee000070e170 */
[----:B------:R-:W-:Y:S11]  /*4270*/  @P2 FSETP.EQ.AND P0, PT, R49, RZ, PT ;  /* 0x000000ff3100220b */ /* 0x000ff60003f02000 */
[----:B------:R-:W-:Y:S02]  /*4280*/  @!UPT UIADD3 URZ, UPT, UPT, URZ, URZ, URZ ;  /* 0x000000fffffff290 */ /* 0x000fe4000fffe0ff */
.L_x_71:
[----:B------:R-:W-:Y:S01]  /*4290*/  ULEA UR15, UR13, UR7, 0x3 ;  /* 0x000000070d0f7291 */ /* 0x000fe2000f8e18ff */
[----:B------:R-:W-:Y:S02]  /*42a0*/  SHF.L.U32 R9, R29, 0x1f, RZ ;  /* 0x0000001f1d097819 */ /* 0x000fe400000006ff */
[----:B------:R-:W-:Y:S04]  /*42b0*/  ELECT P4, URZ, PT ;  /* 0x0000000000ff782f */ /* 0x000fe80003880000 */
[----:B------:R-:W-:Y:S02]  /*42c0*/  PLOP3.LUT P4, PT, P0, P4, PT, 0xf2, 0x2f ;  /* 0x00000000002f781c */ /* 0x000fe40000789e72 */
[----:B------:R-:W3:Y:S11]  /*42d0*/  SYNCS.PHASECHK.TRANS64.TRYWAIT P2, [UR15+0x38], R9 ;  /* 0x00003809ff0075a7 */ /* 0x000ef6000804110f */
[----:B-1----:R-:W-:Y:S05]  /*42e0*/  @!P4 IADD3 R8, P0, PT, R30, 0x580, RZ ;  /* 0x000005801e08c810 */ /* 0x002fea0007f1e0ff */
[----:B--2---:R-:W-:Y:S01]  /*42f0*/  @!P4 IMAD.X R2, RZ, RZ, R31, P0 ;  /* 0x000000ffff02c224 */ /* 0x004fe200000e061f */
[----:B---3--:R-:W-:Y:S07]  /*4300*/  @!P2 BRA `(.L_x_72) ;  /* 0x000000380060a947 */ /* 0x008fee0003800000 */
.L_x_139:
[----:B------:R-:W2:Y:S01]  /*4310*/  LDC.64 R12, c[0x0][0xb18] ;  /* 0x0002c600ff0c7b82 */ /* 0x000ea20000000a00 */
[----:B------:R-:W-:Y:S01]  /*4320*/  @!P4 R2UR UR8, R2 ;  /* 0x000000000208c2ca */ /* 0x000fe200000e0000 */
[----:B------:R-:W-:Y:S01]  /*4330*/  VOTEU.ALL UP2, P4 ;  /* 0x0000000000ff7886 */ /* 0x000fe20002040000 */
[----:B------:R-:W-:Y:S01]  /*4340*/  @!P4 R2UR UR9, R8 ;  /* 0x000000000809c2ca */ /* 0x000fe200000e0000 */
[----:B------:R-:W-:Y:S01]  /*4350*/  VOTEU.ALL UP1, P4 ;  /* 0x0000000000ff7886 */ /* 0x000fe20002020000 */
[----:B-1----:R-:W-:Y:S03]  /*4360*/  @!P4 IMAD.MOV.U32 R0, RZ, RZ, 0x2000 ;  /* 0x00002000ff00c424 */ /* 0x002fe600078e00ff */
[----:B------:R-:W1:Y:S01]  /*4370*/  @!P1 LDC R2, c[0x0][0xb0c] ;  /* 0x0002c300ff029b82 */ /* 0x000e620000000800 */
[----:B------:R-:W-:Y:S01]  /*4380*/  UMOV UR20, 0x0 ;  /* 0x0000000000147882 */ /* 0x000fe20000000000 */
[----:B------:R-:W-:Y:S01]  /*4390*/  UMOV UR21, 0x10000000 ;  /* 0x1000000000157882 */ /* 0x000fe20000000000 */
[----:B------:R-:W-:Y:S01]  /*43a0*/  UMOV UR12, UR36 ;  /* 0x00000024000c7c82 */ /* 0x000fe20008000000 */
[----:B------:R-:W-:Y:S01]  /*43b0*/  UIADD3 UR14, UPT, UPT, UR13, 0x1, URZ ;  /* 0x000000010d0e7890 */ /* 0x000fe2000fffe0ff */
[----:B------:R-:W-:Y:S01]  /*43c0*/  @P3 SHF.R.U32.HI R26, RZ, 0x10, R21 ;  /* 0x00000010ff1a3819 */ /* 0x000fe20000011615 */
[----:B------:R-:W-:Y:S02]  /*43d0*/  VIADD R28, R28, 0x1 ;  /* 0x000000011c1c7836 */ /* 0x000fe40000000000 */
[----:B------:R-:W-:Y:S01]  /*43e0*/  IMAD.U32 R9, RZ, RZ, UR8 ;  /* 0x00000008ff097e24 */ /* 0x000fe2000f8e00ff */
[----:B------:R-:W-:Y:S01]  /*43f0*/  @!UP2 ULEA UR8, UR13, UR7, 0xd ;  /* 0x000000070d08a291 */ /* 0x000fe2000f8e68ff */
[----:B------:R-:W-:Y:S01]  /*4400*/  IMAD.U32 R8, RZ, RZ, UR9 ;  /* 0x00000009ff087e24 */ /* 0x000fe2000f8e00ff */
[----:B------:R-:W-:Y:S02]  /*4410*/  UIADD3 UR9, UPT, UPT, UR15, 0x20, URZ ;  /* 0x000000200f097890 */ /* 0x000fe4000fffe0ff */
[----:B------:R-:W-:Y:S01]  /*4420*/  @!P4 R2UR UR19, R9 ;  /* 0x000000000913c2ca */ /* 0x000fe200000e0000 */
[----:B------:R-:W-:Y:S01]  /*4430*/  @!UP2 UIADD3 UR8, UPT, UPT, UR8, 0x200, URZ ;  /* 0x000002000808a890 */ /* 0x000fe2000fffe0ff */
[----:B------:R-:W-:Y:S01]  /*4440*/  @!P4 R2UR UR18, R8 ;  /* 0x000000000812c2ca */ /* 0x000fe200000e0000 */
[----:B------:R-:W-:Y:S01]  /*4450*/  UISETP.NE.AND UP5, UPT, UR14, 0x3, UPT ;  /* 0x000000030e00788c */ /* 0x000fe2000bfa5270 */
[----:B------:R-:W3:Y:S01]  /*4460*/  LDC.64 R8, c[0x0][0xb10] ;  /* 0x0002c400ff087b82 */ /* 0x000ee20000000a00 */
[----:B------:R-:W-:Y:S02]  /*4470*/  UPRMT UR16, UR37, 0x654, UR9 ;  /* 0x0000065425107896 */ /* 0x000fe40008000009 */
[----:B------:R-:W-:Y:S02]  /*4480*/  USEL UR17, URZ, 0x1, UP5 ;  /* 0x00000001ff117887 */ /* 0x000fe4000a800000 */
[----:B------:R-:W-:Y:S04]  /*4490*/  USEL UR14, UR14, URZ, UP5 ;  /* 0x000000ff0e0e7287 */ /* 0x000fe8000a800000 */
[----:B------:R-:W-:Y:S01]  /*44a0*/  ULEA UR13, UR14, UR7, 0x3 ;  /* 0x000000070e0d7291 */ /* 0x000fe2000f8e18ff */
[----:B------:R-:W-:Y:S01]  /*44b0*/  LOP3.LUT R29, R29, UR17, RZ, 0x3c, !PT ;  /* 0x000000111d1d7c12 */ /* 0x000fe2000f8e3cff */
[----:B------:R1:W-:Y:S01]  /*44c0*/  @!UP1 UTMALDG.3D [UR8], [UR18], desc[UR20] ;  /* 0x00001408120095b4 */ /* 0x0003e20008011000 */
[----:B------:R5:W-:Y:S02]  /*44d0*/  @!P4 SYNCS.ARRIVE.TRANS64.RED.A0TR RZ, [UR15+0x20], R0 ;  /* 0x00002000ffffc9a7 */ /* 0x000be4000830040f */
[----:B------:R-:W-:Y:S01]  /*44e0*/  SHF.L.U32 R14, R29, 0x1f, RZ ;  /* 0x0000001f1d0e7819 */ /* 0x000fe200000006ff */
[C---:B---3--:R-:W-:Y:S01]  /*44f0*/  @!P1 IMAD.HI.U32 R8, R11.reuse, R8, RZ ;  /* 0x000000080b089227 */ /* 0x048fe200078e00ff */
[----:B--2---:R-:W-:Y:S02]  /*4500*/  @!P1 ISETP.NE.AND P0, PT, R12, 0x1, PT ;  /* 0x000000010c00980c */ /* 0x004fe40003f05270 */
[----:B-1----:R-:W-:Y:S01]  /*4510*/  @!P1 ISETP.NE.AND P2, PT, R2, 0x1, PT ;  /* 0x000000010200980c */ /* 0x002fe20003f45270 */
[----:B------:R-:W-:Y:S01]  /*4520*/  SYNCS.ARRIVE.TRANS64.RED.A1T0 RZ, [UR16], RZ ;  /* 0x000000ffffff79a7 */ /* 0x000fe20008100410 */
[C---:B------:R-:W-:Y:S01]  /*4530*/  @!P1 IMAD.HI.U32 R13, R10.reuse, R13, RZ ;  /* 0x0000000d0a0d9227 */ /* 0x040fe200078e00ff */
[----:B------:R-:W-:Y:S04]  /*4540*/  @!P1 SHF.R.U32.HI R8, RZ, R9, R8 ;  /* 0x00000009ff089219 */ /* 0x000fe80000011608 */
[----:B------:R-:W-:Y:S01]  /*4550*/  @!P1 SEL R8, R11, R8, !P2 ;  /* 0x000000080b089207 */ /* 0x000fe20005000000 */
[----:B------:R-:W1:Y:S01]  /*4560*/  SYNCS.PHASECHK.TRANS64.TRYWAIT P5, [UR13+0x38], R14 ;  /* 0x0000380eff0075a7 */ /* 0x000e6200080a110d */
[----:B-----5:R-:W2:Y:S02]  /*4570*/  @!P1 LDC R0, c[0x0][0xb20] ;  /* 0x0002c800ff009b82 */ /* 0x020ea40000000800 */
[----:B--2---:R-:W-:Y:S04]  /*4580*/  @!P1 SHF.R.U32.HI R0, RZ, R0, R13 ;  /* 0x00000000ff009219 */ /* 0x004fe8000001160d */
[----:B------:R-:W-:Y:S05]  /*4590*/  @!P1 SEL R9, R10, R0, !P0 ;  /* 0x000000000a099207 */ /* 0x000fea0004000000 */
[----:B------:R-:W-:Y:S02]  /*45a0*/  @!P1 IMAD.IADD R0, R9, 0x1, -R8 ;  /* 0x0000000109009824 */ /* 0x000fe400078e0a08 */
[----:B------:R-:W-:Y:S02]  /*45b0*/  @!P1 IMAD.IADD R8, R8, 0x1, -R9 ;  /* 0x0000000108089824 */ /* 0x000fe400078e0a09 */
[----:B------:R-:W-:Y:S02]  /*45c0*/  @!P1 IMAD R11, R0, R2, R11 ;  /* 0x00000002000b9224 */ /* 0x000fe400078e020b */
[----:B------:R-:W-:Y:S01]  /*45d0*/  @!P1 IMAD R10, R8, R12, R10 ;  /* 0x0000000c080a9224 */ /* 0x000fe200078e020a */
[----:B-1----:R-:W-:Y:S06]  /*45e0*/  @!P5 BRA `(.L_x_73) ;  /* 0x0000003400c0d947 */ /* 0x002fec0003800000 */
.L_x_141:
[----:B------:R-:W-:Y:S01]  /*45f0*/  @!P4 IADD3 R2, P0, PT, R30, 0x580, RZ ;  /* 0x000005801e02c810 */ /* 0x000fe20007f1e0ff */
[----:B------:R-:W-:Y:S01]  /*4600*/  UMOV UR18, 0x0 ;  /* 0x0000000000127882 */ /* 0x000fe20000000000 */
[----:B------:R-:W-:Y:S01]  /*4610*/  UMOV UR19, 0x10000000 ;  /* 0x1000000000137882 */ /* 0x000fe20000000000 */
[----:B------:R-:W-:Y:S01]  /*4620*/  VOTEU.ALL UP1, P4 ;  /* 0x0000000000ff7886 */ /* 0x000fe20002020000 */
[----:B------:R-:W-:Y:S01]  /*4630*/  @!P4 R2UR UR9, R2 ;  /* 0x000000000209c2ca */ /* 0x000fe200000e0000 */
[----:B-1----:R-:W-:Y:S01]  /*4640*/  @!P4 IMAD.X R0, RZ, RZ, R31, P0 ;  /* 0x000000ffff00c224 */ /* 0x002fe200000e061f */
[----:B------:R-:W-:Y:S01]  /*4650*/  UMOV UR12, UR36 ;  /* 0x00000024000c7c82 */ /* 0x000fe20008000000 */
[----:B------:R-:W-:Y:S01]  /*4660*/  @P3 R2UR UR36, R26 ;  /* 0x000000001a2432ca */ /* 0x000fe200000e0000 */
[----:B------:R-:W-:Y:S01]  /*4670*/  @!UP1 ULEA UR15, UR14, UR7, 0xd ;  /* 0x000000070e0f9291 */ /* 0x000fe2000f8e68ff */
[----:B------:R-:W-:Y:S01]  /*4680*/  ISETP.NE.AND P0, PT, R28, 0x2, PT ;  /* 0x000000021c00780c */ /* 0x000fe20003f05270 */
[----:B------:R-:W-:Y:S01]  /*4690*/  @!UP1 UIADD3 UR10, UPT, UPT, UR10, 0x20, URZ ;  /* 0x000000200a0a9890 */ /* 0x000fe2000fffe0ff */
[----:B------:R-:W-:Y:S01]  /*46a0*/  @!P4 R2UR UR8, R0 ;  /* 0x000000000008c2ca */ /* 0x000fe200000e0000 */
[----:B------:R-:W-:Y:S01]  /*46b0*/  IMAD.IADD R14, R10, 0x1, R86 ;  /* 0x000000010a0e7824 */ /* 0x000fe200078e0256 */
[----:B------:R-:W-:Y:S01]  /*46c0*/  SEL R0, RZ, 0x1, P0 ;  /* 0x00000001ff007807 */ /* 0x000fe20000000000 */
[----:B------:R-:W-:Y:S01]  /*46d0*/  IMAD.IADD R15, R11, 0x1, R87 ;  /* 0x000000010b0f7824 */ /* 0x000fe200078e0257 */
[----:B------:R-:W-:Y:S02]  /*46e0*/  SEL R28, R28, RZ, P0 ;  /* 0x000000ff1c1c7207 */ /* 0x000fe40000000000 */
[----:B------:R-:W-:Y:S01]  /*46f0*/  IMAD.U32 R8, RZ, RZ, UR9 ;  /* 0x00000009ff087e24 */ /* 0x000fe2000f8e00ff */
[----:B------:R-:W-:Y:S01]  /*4700*/  UIADD3 UR9, UPT, UPT, UR13, 0x20, URZ ;  /* 0x000000200d097890 */ /* 0x000fe2000fffe0ff */
[----:B------:R-:W-:Y:S03]  /*4710*/  LOP3.LUT R27, R27, R0, RZ, 0x3c, !PT ;  /* 0x000000001b1b7212 */ /* 0x000fe600078e3cff */
[----:B------:R-:W-:Y:S02]  /*4720*/  @!P4 R2UR UR16, R8 ;  /* 0x000000000810c2ca */ /* 0x000fe400000e0000 */
[----:B------:R-:W-:Y:S01]  /*4730*/  IMAD.U32 R9, RZ, RZ, UR8 ;  /* 0x00000008ff097e24 */ /* 0x000fe2000f8e00ff */
[----:B------:R-:W-:Y:S01]  /*4740*/  @!UP1 UIADD3 UR8, UPT, UPT, UR15, 0x200, URZ ;  /* 0x000002000f089890 */ /* 0x000fe2000fffe0ff */
[----:B------:R-:W-:Y:S01]  /*4750*/  VOTEU.ALL UP1, P4 ;  /* 0x0000000000ff7886 */ /* 0x000fe20002020000 */
[----:B------:R-:W-:Y:S02]  /*4760*/  UPRMT UR15, UR37, 0x654, UR9 ;  /* 0x00000654250f7896 */ /* 0x000fe40008000009 */
[----:B------:R-:W-:Y:S11]  /*4770*/  @!P4 R2UR UR17, R9 ;  /* 0x000000000911c2ca */ /* 0x000ff600000e0000 */
[----:B------:R-:W-:Y:S02]  /*4780*/  @!UPT UIADD3 URZ, UPT, UPT, URZ, URZ, URZ ;  /* 0x000000fffffff290 */ /* 0x000fe4000fffe0ff */
[----:B------:R2:W-:Y:S01]  /*4790*/  @!UP1 UTMALDG.3D [UR8], [UR16], desc[UR18] ;  /* 0x00001208100095b4 */ /* 0x0005e20008011000 */
[----:B------:R2:W-:Y:S01]  /*47a0*/  @!P4 SYNCS.ARRIVE.TRANS64.RED.A0TR RZ, [UR13+0x20], R25 ;  /* 0x00002019ffffc9a7 */ /* 0x0005e2000830040d */
[----:B------:R-:W-:Y:S04]  /*47b0*/  UIADD3 UR13, UPT, UPT, UR14, 0x1, URZ ;  /* 0x000000010e0d7890 */ /* 0x000fe8000fffe0ff */
[----:B------:R-:W-:Y:S04]  /*47c0*/  UISETP.NE.AND UP1, UPT, UR13, 0x3, UPT ;  /* 0x000000030d00788c */ /* 0x000fe8000bf25270 */
[----:B------:R-:W-:Y:S02]  /*47d0*/  USEL UR14, URZ, 0x1, UP1 ;  /* 0x00000001ff0e7887 */ /* 0x000fe40008800000 */
[----:B------:R-:W-:Y:S02]  /*47e0*/  USEL UR13, UR13, URZ, UP1 ;  /* 0x000000ff0d0d7287 */ /* 0x000fe40008800000 */
[----:B------:R-:W-:Y:S02]  /*47f0*/  UPLOP3.LUT UP1, UPT, UPT, UPT, UPT, 0x80, 0x8 ;  /* 0x000000000008789c */ /* 0x000fe40003f2f070 */
[----:B------:R-:W-:Y:S01]  /*4800*/  LOP3.LUT R29, R29, UR14, RZ, 0x3c, !PT ;  /* 0x0000000e1d1d7c12 */ /* 0x000fe2000f8e3cff */
[----:B------:R-:W-:Y:S01]  /*4810*/  SYNCS.ARRIVE.TRANS64.RED.A1T0 RZ, [UR15], RZ ;  /* 0x000000ffffff79a7 */ /* 0x000fe2000810040f */
[----:B------:R-:W-:Y:S07]  /*4820*/  @P3 BRA `(.L_x_74) ;  /* 0xfffffff4001c3947 */ /* 0x000fee000383ffff */
[----:B------:R-:W-:Y:S01]  /*4830*/  UIADD3 UR7, UPT, UPT, UR7, 0x38, URZ ;  /* 0x0000003807077890 */ /* 0x000fe2000fffe0ff */
[----:B------:R-:W-:-:S03]  /*4840*/  SHF.L.U32 R2, R29, 0x1f, RZ ;  /* 0x0000001f1d027819 */ /* 0x000fc600000006ff */
[----:B------:R-:W-:-:S09]  /*4850*/  ULEA UR4, UR13, UR7, 0x3 ;  /* 0x000000070d047291 */ /* 0x000fd2000f8e18ff */
[----:B------:R-:W1:Y:S02]  /*4860*/  SYNCS.PHASECHK.TRANS64.TRYWAIT P0, [UR4], R2 ;  /* 0x00000002ff0075a7 */ /* 0x000e640008001104 */
[----:B-1----:R-:W-:Y:S05]  /*4870*/  @!P0 BRA `(.L_x_75) ;  /* 0x0000003400348947 */ /* 0x002fea0003800000 */
.L_x_143:
        /* <DEDUP_REMOVED lines=9> */
.L_x_145:
[----:B------:R-:W-:-:S04]  /*4910*/  UIADD3 UR5, UPT, UPT, UR5, 0x1, URZ ;  /* 0x0000000105057890 */ /* 0x000fc8000fffe0ff */
[----:B------:R-:W-:-:S04]  /*4920*/  UISETP.NE.AND UP0, UPT, UR5, 0x3, UPT ;  /* 0x000000030500788c */ /* 0x000fc8000bf05270 */
[----:B------:R-:W-:Y:S02]  /*4930*/  USEL UR4, URZ, 0x1, UP0 ;  /* 0x00000001ff047887 */ /* 0x000fe40008000000 */
[----:B------:R-:W-:-:S04]  /*4940*/  USEL UR5, UR5, URZ, UP0 ;  /* 0x000000ff05057287 */ /* 0x000fc80008000000 */
[----:B------:R-:W-:Y:S01]  /*4950*/  ULEA UR5, UR5, UR7, 0x3 ;  /* 0x0000000705057291 */ /* 0x000fe2000f8e18ff */
[----:B-1----:R-:W-:-:S04]  /*4960*/  LOP3.LUT R2, R29, UR4, RZ, 0x3c, !PT ;  /* 0x000000041d027c12 */ /* 0x002fc8000f8e3cff */
[----:B------:R-:W-:Y:S01]  /*4970*/  SHF.L.U32 R2, R2, 0x1f, RZ ;  /* 0x0000001f02027819 */ /* 0x000fe200000006ff */
[----:B------:R-:W-:-:S07]  /*4980*/  IMAD.U32 R0, RZ, RZ, UR5 ;  /* 0x00000005ff007e24 */ /* 0x000fce000f8e00ff */
.L_x_77:
[----:B-1----:R1:W3:Y:S02]  /*4990*/  SYNCS.PHASECHK.TRANS64.TRYWAIT P0, [R0+URZ], R2 ;  /* 0x00000002000075a7 */ /* 0x0022e400080011ff */
[----:B---3--:R-:W-:Y:S05]  /*49a0*/  @!P0 NANOSLEEP.SYNCS 0x989680 ;  /* 0x009896800000895d */ /* 0x008fea0003900000 */
[----:B------:R-:W3:Y:S02]  /*49b0*/  @!P0 SYNCS.PHASECHK.TRANS64 P0, [R0+URZ], R2 ;  /* 0x00000002000085a7 */ /* 0x000ee400080010ff */
[----:B--23--:R-:W-:Y:S05]  /*49c0*/  @P0 EXIT ;  /* 0x000000000000094d */ /* 0x00cfea0003800000 */
[----:B------:R-:W-:Y:S05]  /*49d0*/  BRA `(.L_x_77) ;  /* 0xfffffffc00ec7947 */ /* 0x000fea000383ffff */
.L_x_65:
[----:B------:R-:W-:-:S06]  /*49e0*/  UISETP.GE.AND UP1, UPT, UR8, 0x4, UPT ;  /* 0x000000040800788c */ /* 0x000fcc000bf26270 */
[----:B------:R-:W-:-:S13]  /*49f0*/  PLOP3.LUT P0, PT, PT, PT, UP1, 0x80, 0x8 ;  /* 0x000000000008781c */ /* 0x000fda0003f0f018 */
[----:B------:R-:W-:Y:S05]  /*4a00*/  @!P0 EXIT ;  /* 0x000000000000894d */ /* 0x000fea0003800000 */
[----:B------:R-:W-:Y:S01]  /*4a10*/  BAR.SYNC.DEFER_BLOCKING 0x6, 0xa0 ;  /* 0x0182800000007b1d */ /* 0x000fe20000010000 */
[C---:B------:R-:W-:Y:S01]  /*4a20*/  IMAD.SHL.U32 R2, R93.reuse, 0x20, RZ ;  /* 0x000000205d027824 */ /* 0x040fe200078e00ff */
[C---:B------:R-:W-:Y:S01]  /*4a30*/  LOP3.LUT R94, R93.reuse, 0x2, RZ, 0xc0, !PT ;  /* 0x000000025d5e7812 */ /* 0x040fe200078ec0ff */
[C---:B------:R-:W-:Y:S01]  /*4a40*/  IMAD.SHL.U32 R99, R93.reuse, 0x4, RZ ;  /* 0x000000045d637824 */ /* 0x040fe200078e00ff */
[C---:B------:R-:W-:Y:S01]  /*4a50*/  LOP3.LUT R100, R93.reuse, 0x60, RZ, 0xc0, !PT ;  /* 0x000000605d647812 */ /* 0x040fe200078ec0ff */
[C---:B------:R-:W-:Y:S01]  /*4a60*/  IMAD.U32 R46, R93.reuse, 0x10000, RZ ;  /* 0x000100005d2e7824 */ /* 0x040fe200078e00ff */
[----:B------:R-:W-:Y:S02]  /*4a70*/  UMOV UR48, 0x400 ;  /* 0x0000040000307882 */ /* 0x000fe40000000000 */
[----:B------:R-:W1:Y:S01]  /*4a80*/  LDC R91, c[0x0][0x370] ;  /* 0x0000dc00ff5b7b82 */ /* 0x000e620000000800 */
[----:B------:R-:W-:Y:S01]  /*4a90*/  ULEA UR48, UR37, UR48, 0x18 ;  /* 0x0000003025307291 */ /* 0x000fe2000f8ec0ff */
[----:B------:R-:W-:Y:S01]  /*4aa0*/  LOP3.LUT R3, R2, 0xc0, RZ, 0xc0, !PT ;  /* 0x000000c002037812 */ /* 0x000fe200078ec0ff */
[----:B------:R-:W-:Y:S01]  /*4ab0*/  IMAD.MOV.U32 R45, RZ, RZ, RZ ;  /* 0x000000ffff2d7224 */ /* 0x000fe200078e00ff */
[----:B------:R-:W-:Y:S01]  /*4ac0*/  LOP3.LUT R93, R93, 0x4, RZ, 0xc0, !PT ;  /* 0x000000045d5d7812 */ /* 0x000fe200078ec0ff */
[----:B------:R-:W-:Y:S01]  /*4ad0*/  UIADD3 UR52, UPT, UPT, UR48, 0x200, URZ ;  /* 0x0000020030347890 */ /* 0x000fe2000fffe0ff */
[----:B------:R-:W-:-:S02]  /*4ae0*/  LOP3.LUT R99, R3, 0x18, R99, 0xf8, !PT ;  /* 0x0000001803637812 */ /* 0x000fc400078ef863 */
[----:B------:R-:W-:Y:S01]  /*4af0*/  CS2R R96, SRZ ;  /* 0x0000000000607805 */ /* 0x000fe2000001ff00 */
[----:B------:R-:W2:Y:S01]  /*4b00*/  LDC R42, c[0x0][0xb0c] ;  /* 0x0002c300ff2a7b82 */ /* 0x000ea20000000800 */
[----:B------:R-:W-:Y:S01]  /*4b10*/  LOP3.LUT R46, R46, 0x600000, RZ, 0xc0, !PT ;  /* 0x006000002e2e7812 */ /* 0x000fe200078ec0ff */
[----:B------:R-:W-:Y:S01]  /*4b20*/  IMAD.MOV.U32 R103, RZ, RZ, RZ ;  /* 0x000000ffff677224 */ /* 0x000fe200078e00ff */
[----:B------:R-:W-:Y:S01]  /*4b30*/  IADD3 R98, PT, PT, -R93, 0x2, RZ ;  /* 0x000000025d627810 */ /* 0x000fe20007ffe1ff */
[----:B------:R-:W-:Y:S01]  /*4b40*/  IMAD.MOV R94, RZ, RZ, -R94 ;  /* 0x000000ffff5e7224 */ /* 0x000fe200078e0a5e */
[----:B------:R-:W-:Y:S01]  /*4b50*/  LOP3.LUT R99, R99, 0xf20, R2, 0xf8, !PT ;  /* 0x00000f2063637812 */ /* 0x000fe200078ef802 */
[----:B------:R-:W-:Y:S01]  /*4b60*/  IMAD.MOV R93, RZ, RZ, -R93 ;  /* 0x000000ffff5d7224 */ /* 0x000fe200078e0a5d */
[----:B------:R-:W4:Y:S01]  /*4b70*/  LDCU.64 UR54, c[0x0][0x348] ;  /* 0x00006900ff3677ac */ /* 0x000f220008000a00 */
[----:B------:R-:W1:Y:S01]  /*4b80*/  LDC R89, c[0x0][0xb20] ;  /* 0x0002c800ff597b82 */ /* 0x000e620000000800 */
[----:B------:R-:W3:Y:S01]  /*4b90*/  LDS R0, [UR48+0x110] ;  /* 0x00011030ff007984 */ /* 0x000ee20008000800 */
[----:B------:R-:W-:Y:S01]  /*4ba0*/  IMAD.SHL.U32 R98, R98, 0x10, RZ ;  /* 0x0000001062627824 */ /* 0x000fe200078e00ff */
[----:B------:R-:W-:Y:S01]  /*4bb0*/  LEA R99, R99, UR52, 0x1 ;  /* 0x0000003463637c11 */ /* 0x000fe2000f8e08ff */
[----:B------:R-:W-:Y:S01]  /*4bc0*/  UMOV UR51, 0x1 ;  /* 0x0000000100337882 */ /* 0x000fe20000000000 */
[----:B------:R-:W-:Y:S01]  /*4bd0*/  UMOV UR56, URZ ;  /* 0x000000ff00387c82 */ /* 0x000fe20008000000 */
[----:B------:R-:W1:Y:S02]  /*4be0*/  LDCU.64 UR38, c[0x0][0x888] ;  /* 0x00011100ff2677ac */ /* 0x000e640008000a00 */
[----:B------:R-:W1:Y:S01]  /*4bf0*/  LDC R41, c[0x0][0xb30] ;  /* 0x0002cc00ff297b82 */ /* 0x000e620000000800 */
[----:B------:R-:W1:Y:S01]  /*4c00*/  LDCU.64 UR44, c[0x0][0x890] ;  /* 0x00011200ff2c77ac */ /* 0x000e620008000a00 */
[----:B------:R-:W-:Y:S01]  /*4c10*/  UMOV UR50, URZ ;  /* 0x000000ff00327c82 */ /* 0x000fe20008000000 */
[----:B------:R-:W-:-:S05]  /*4c20*/  UMOV UR49, URZ ;  /* 0x000000ff00317c82 */ /* 0x000fca0008000000 */
[----:B------:R-:W1:Y:S08]  /*4c30*/  LDC.64 R84, c[0x0][0xb10] ;  /* 0x0002c400ff547b82 */ /* 0x000e700000000a00 */
[----:B------:R-:W1:Y:S08]  /*4c40*/  LDC.64 R38, c[0x0][0xb18] ;  /* 0x0002c600ff267b82 */ /* 0x000e700000000a00 */
[----:B------:R-:W1:Y:S08]  /*4c50*/  LDC.64 R36, c[0x0][0xb28] ;  /* 0x0002ca00ff247b82 */ /* 0x000e700000000a00 */
[----:B------:R-:W1:Y:S01]  /*4c60*/  LDC.64 R82, c[0x0][0x8b0] ;  /* 0x00022c00ff527b82 */ /* 0x000e620000000a00 */
[----:B---3--:R-:W-:-:S07]  /*4c70*/  IMAD.IADD R46, R0, 0x1, R46 ;  /* 0x00000001002e7824 */ /* 0x008fce00078e022e */
[----:B------:R-:W3:Y:S08]  /*4c80*/  LDC.64 R80, c[0x0][0x8a8] ;  /* 0x00022a00ff507b82 */ /* 0x000ef00000000a00 */
[----:B--2-4-:R-:W1:Y:S02]  /*4c90*/  LDC R90, c[0x0][0x374] ;  /* 0x0000dd00ff5a7b82 */ /* 0x014e640000000800 */
.L_x_108:
[C---:B------:R-:W-:Y:S02]  /*4ca0*/  LEA R0, R103.reuse, UR48, 0x3 ;  /* 0x0000003067007c11 */ /* 0x040fe4000f8e18ff */
[----:B------:R-:W-:Y:S02]  /*4cb0*/  SHF.L.U32 R2, R96, 0x1f, RZ ;  /* 0x0000001f60027819 */ /* 0x000fe400000006ff */
[----:B------:R-:W-:Y:S02]  /*4cc0*/  LEA R16, R103, UR48, 0x4 ;  /* 0x0000003067107c11 */ /* 0x000fe4000f8e20ff */
[----:B------:R-:W2:Y:S02]  /*4cd0*/  SYNCS.PHASECHK.TRANS64.TRYWAIT P0, [R0+URZ+0x60], R2 ;  /* 0x00006002000075a7 */ /* 0x000ea400080011ff */
[----:B--2---:R-:W-:Y:S05]  /*4ce0*/  @!P0 BRA `(.L_x_78) ;  /* 0x0000003000488947 */ /* 0x004fea0003800000 */
.L_x_146:
[----:B------:R-:W4:Y:S01]  /*4cf0*/  LDC.64 R10, c[0x0][0xb10] ;  /* 0x0002c400ff0a7b82 */ /* 0x000f220000000a00 */
[----:B------:R-:W3:Y:S01]  /*4d00*/  LDS.128 R16, [R16+0xf0] ;  /* 0x0000f00010107984 */ /* 0x000ee20000000c00 */
[----:B-1----:R-:W-:Y:S01]  /*4d10*/  ISETP.NE.AND P1, PT, R41, 0x1, PT ;  /* 0x000000012900780c */ /* 0x002fe20003f25270 */
[----:B--2---:R-:W-:Y:S01]  /*4d20*/  VIADD R0, R0, 0x70 ;  /* 0x0000007000007836 */ /* 0x004fe20000000000 */
[----:B------:R-:W-:Y:S04]  /*4d30*/  ISETP.GE.AND P0, PT, R40, 0x1, PT ;  /* 0x000000012800780c */ /* 0x000fe80003f06270 */
[----:B------:R-:W1:Y:S01]  /*4d40*/  LDC.64 R8, c[0x0][0xb18] ;  /* 0x0002c600ff087b82 */ /* 0x000e620000000a00 */
[----:B------:R-:W-:Y:S01]  /*4d50*/  PRMT R0, RZ, 0x654, R0 ;  /* 0x00000654ff007816 */ /* 0x000fe20000000000 */
[----:B------:R-:W-:Y:S01]  /*4d60*/  @!PT LDS RZ, [RZ] ;  /* 0x00000000fffff984 */ /* 0x000fe20000000800 */
[----:B------:R-:W-:Y:S01]  /*4d70*/  @!PT LDS RZ, [RZ] ;  /* 0x00000000fffff984 */ /* 0x000fe20000000800 */
[----:B------:R-:W-:Y:S01]  /*4d80*/  @!PT LDS RZ, [RZ] ;  /* 0x00000000fffff984 */ /* 0x000fe20000000800 */
[----:B------:R-:W-:Y:S01]  /*4d90*/  @!PT LDS RZ, [RZ] ;  /* 0x00000000fffff984 */ /* 0x000fe20000000800 */
[----:B------:R2:W-:Y:S06]  /*4da0*/  MEMBAR.ALL.CTA ;  /* 0x0000000000007992 */ /* 0x0005ec0000008000 */
[----:B--2---:R-:W2:Y:S01]  /*4db0*/  FENCE.VIEW.ASYNC.S ;  /* 0x00000000000073c6 */ /* 0x004ea20000000000 */
[----:B------:R-:W1:Y:S08]  /*4dc0*/  @!P1 LDC R12, c[0x0][0xb20] ;  /* 0x0002c800ff0c9b82 */ /* 0x000e700000000800 */
[----:B------:R-:W1:Y:S01]  /*4dd0*/  @!P1 LDC R7, c[0x0][0xb0c] ;  /* 0x0002c300ff079b82 */ /* 0x000e620000000800 */
[----:B--2---:R2:W-:Y:S01]  /*4de0*/  SYNCS.ARRIVE.TRANS64.RED.A1T0 RZ, [R0+URZ], RZ ;  /* 0x000000ff00ff79a7 */ /* 0x0045e200081004ff */
[----:B---3--:R-:W-:Y:S04]  /*4df0*/  LOP3.LUT P4, RZ, R18, 0x1, RZ, 0xc0, !PT ;  /* 0x0000000112ff7812 */ /* 0x008fe8000788c0ff */
[----:B------:R-:W-:Y:S09]  /*4e00*/  P2R R101, PR, RZ, 0x10 ;  /* 0x00000010ff657803 */ /* 0x000ff20000000000 */
[----:B------:R-:W-:Y:S02]  /*4e10*/  @P4 MOV R44, R16 ;  /* 0x00000010002c4202 */ /* 0x000fe40000000f00 */
[----:B------:R-:W-:Y:S01]  /*4e20*/  @P4 LOP3.LUT R43, R17, 0xffff, RZ, 0xc0, !PT ;  /* 0x0000ffff112b4812 */ /* 0x000fe200078ec0ff */
[----:B--2-4-:R-:W-:Y:S06]  /*4e30*/  @!P0 BRA `(.L_x_79) ;  /* 0x0000000000a48947 */ /* 0x014fec0003800000 */
[----:B------:R-:W-:Y:S01]  /*4e40*/  IMAD.HI.U32 R0, R90, R39, RZ ;  /* 0x000000275a007227 */ /* 0x000fe200078e00ff */
[----:B------:R-:W-:Y:S02]  /*4e50*/  ISETP.NE.AND P0, PT, R38, 0x1, PT ;  /* 0x000000012600780c */ /* 0x000fe40003f05270 */
[----:B------:R-:W-:Y:S01]  /*4e60*/  ISETP.NE.AND P2, PT, R40, 0x1, PT ;  /* 0x000000012800780c */ /* 0x000fe20003f45270 */
[----:B------:R-:W-:Y:S01]  /*4e70*/  IMAD.HI.U32 R4, R91, R84, RZ ;  /* 0x000000545b047227 */ /* 0x000fe200078e00ff */
[----:B------:R-:W-:Y:S02]  /*4e80*/  SHF.R.U32.HI R0, RZ, R89, R0 ;  /* 0x00000059ff007219 */ /* 0x000fe40000011600 */
[----:B------:R-:W-:Y:S01]  /*4e90*/  ISETP.NE.AND P3, PT, R42, 0x1, PT ;  /* 0x000000012a00780c */ /* 0x000fe20003f65270 */
[----:B------:R-:W-:Y:S01]  /*4ea0*/  IMAD.HI.U32 R6, R43, R39, RZ ;  /* 0x000000272b067227 */ /* 0x000fe200078e00ff */
[-C--:B------:R-:W-:Y:S02]  /*4eb0*/  SHF.R.U32.HI R4, RZ, R85.reuse, R4 ;  /* 0x00000055ff047219 */ /* 0x080fe40000011604 */
[----:B------:R-:W-:Y:S01]  /*4ec0*/  SEL R0, R90, R0, !P0 ;  /* 0x000000005a007207 */ /* 0x000fe20004000000 */
[----:B------:R-:W-:Y:S01]  /*4ed0*/  IMAD.HI.U32 R5, R44, R84, RZ ;  /* 0x000000542c057227 */ /* 0x000fe200078e00ff */
[----:B------:R-:W-:Y:S03]  /*4ee0*/  SEL R4, R91, R4, !P3 ;  /* 0x000000045b047207 */ /* 0x000fe60005800000 */
[-C--:B------:R-:W-:Y:S01]  /*4ef0*/  IMAD.HI.U32 R3, R0, R36.reuse, RZ ;  /* 0x0000002400037227 */ /* 0x080fe200078e00ff */
[----:B------:R-:W-:Y:S03]  /*4f00*/  SHF.R.U32.HI R5, RZ, R85, R5 ;  /* 0x00000055ff057219 */ /* 0x000fe60000011605 */
[----:B------:R-:W-:Y:S01]  /*4f10*/  IMAD.HI.U32 R2, R4, R36, RZ ;  /* 0x0000002404027227 */ /* 0x000fe200078e00ff */
[----:B------:R-:W-:Y:S02]  /*4f20*/  @P2 SHF.R.U32.HI R0, RZ, R37, R3 ;  /* 0x00000025ff002219 */ /* 0x000fe40000011603 */
[----:B------:R-:W-:Y:S02]  /*4f30*/  SHF.R.U32.HI R3, RZ, R89, R6 ;  /* 0x00000059ff037219 */ /* 0x000fe40000011606 */
[----:B------:R-:W-:Y:S01]  /*4f40*/  @P2 SHF.R.U32.HI R4, RZ, R37, R2 ;  /* 0x00000025ff042219 */ /* 0x000fe20000011602 */
[----:B------:R-:W-:Y:S01]  /*4f50*/  IMAD R0, R40, R0, RZ ;  /* 0x0000000028007224 */ /* 0x000fe200078e02ff */
[----:B------:R-:W-:Y:S02]  /*4f60*/  SEL R3, R43, R3, !P0 ;  /* 0x000000032b037207 */ /* 0x000fe40004000000 */
[----:B------:R-:W-:Y:S01]  /*4f70*/  SEL R2, R44, R5, !P3 ;  /* 0x000000052c027207 */ /* 0x000fe20005800000 */
[----:B------:R-:W-:Y:S01]  /*4f80*/  IMAD R5, R40, R4, RZ ;  /* 0x0000000428057224 */ /* 0x000fe200078e02ff */
[C---:B------:R-:W-:Y:S01]  /*4f90*/  ISETP.GE.AND P0, PT, R3.reuse, R0, PT ;  /* 0x000000000300720c */ /* 0x040fe20003f06270 */
[C---:B------:R-:W-:Y:S03]  /*4fa0*/  IMAD.HI.U32 R0, R3.reuse, R36, RZ ;  /* 0x0000002403007227 */ /* 0x040fe600078e00ff */
[C---:B------:R-:W-:Y:S02]  /*4fb0*/  ISETP.GE.OR P0, PT, R2.reuse, R5, P0 ;  /* 0x000000050200720c */ /* 0x040fe40000706670 */
[----:B------:R-:W-:Y:S04]  /*4fc0*/  SHF.R.U32.HI R0, RZ, R37, R0 ;  /* 0x00000025ff007219 */ /* 0x000fe80000011600 */
[C---:B------:R-:W-:Y:S05]  /*4fd0*/  SEL R6, R3.reuse, R0, !P2 ;  /* 0x0000000003067207 */ /* 0x040fea0005000000 */
        /* <DEDUP_REMOVED lines=14> */
[----:B------:R-:W-:Y:S07]  /*50c0*/  IMAD R43, R3, R38, R43 ;  /* 0x00000026032b7224 */ /* 0x000fee00078e022b */
.L_x_79:
[----:B-1----:R-:W-:Y:S01]  /*50d0*/  @!P1 ISETP.NE.AND P0, PT, R8, 0x1, PT ;  /* 0x000000010800980c */ /* 0x002fe20003f05270 */
[----:B------:R-:W-:Y:S01]  /*50e0*/  @!P1 IMAD.HI.U32 R0, R44, R10, RZ ;  /* 0x0000000a2c009227 */ /* 0x000fe200078e00ff */
[----:B------:R-:W-:Y:S01]  /*50f0*/  @!P1 ISETP.NE.AND P2, PT, R7, 0x1, PT ;  /* 0x000000010700980c */ /* 0x000fe20003f45270 */
[----:B------:R-:W-:Y:S01]  /*5100*/  ULOP3.LUT UP0, URZ, UR52, 0x1b0, URZ, 0xc0, !UPT ;  /* 0x000001b034ff7892 */ /* 0x000fe2000f80c0ff */
[----:B------:R-:W-:Y:S01]  /*5110*/  R2UR UR42, R15 ;  /* 0x000000000f2a72ca */ /* 0x000fe200000e0000 */
[----:B------:R-:W-:Y:S01]  /*5120*/  @!P1 IMAD.HI.U32 R2, R43, R9, RZ ;  /* 0x000000092b029227 */ /* 0x000fe200078e00ff */
[----:B------:R-:W-:Y:S02]  /*5130*/  @!P1 SHF.R.U32.HI R0, RZ, R11, R0 ;  /* 0x0000000bff009219 */ /* 0x000fe40000011600 */
[----:B------:R-:W-:Y:S01]  /*5140*/  R2UR UR41, R14 ;  /* 0x000000000e2972ca */ /* 0x000fe200000e0000 */
[----:B------:R-:W-:Y:S01]  /*5150*/  VIADD R103, R103, 0x1 ;  /* 0x0000000167677836 */ /* 0x000fe20000000000 */
[----:B------:R-:W-:Y:S02]  /*5160*/  @!P1 SHF.R.U32.HI R2, RZ, R12, R2 ;  /* 0x0000000cff029219 */ /* 0x000fe40000011602 */
[----:B------:R-:W-:Y:S02]  /*5170*/  @!P1 SEL R3, R44, R0, !P2 ;  /* 0x000000002c039207 */ /* 0x000fe40005000000 */
[----:B------:R-:W-:Y:S02]  /*5180*/  @!P1 SEL R2, R43, R2, !P0 ;  /* 0x000000022b029207 */ /* 0x000fe40004000000 */
[----:B------:R-:W-:Y:S01]  /*5190*/  @P4 SHF.R.U32.HI R95, RZ, 0x10, R17 ;  /* 0x00000010ff5f4819 */ /* 0x000fe20000011611 */
[----:B------:R-:W-:Y:S02]  /*51a0*/  USHF.L.U32 UR42, UR42, 0x7, URZ ;  /* 0x000000072a2a7899 */ /* 0x000fe400080006ff */
[----:B------:R-:W-:Y:S02]  /*51b0*/  @!P1 IMAD.IADD R0, R2, 0x1, -R3 ;  /* 0x0000000102009824 */ /* 0x000fe400078e0a03 */
[----:B------:R-:W-:Y:S01]  /*51c0*/  @!P1 IMAD.IADD R2, R3, 0x1, -R2 ;  /* 0x0000000103029824 */ /* 0x000fe200078e0a02 */
[----:B------:R-:W-:Y:S01]  /*51d0*/  USHF.L.U32 UR41, UR41, 0x6, URZ ;  /* 0x0000000629297899 */ /* 0x000fe200080006ff */
[----:B------:R-:W-:Y:S02]  /*51e0*/  @!P1 IMAD R44, R0, R7, R44 ;  /* 0x00000007002c9224 */ /* 0x000fe400078e022c */
[----:B------:R-:W-:Y:S01]  /*51f0*/  @!P1 IMAD R43, R2, R8, R43 ;  /* 0x00000008022b9224 */ /* 0x000fe200078e022b */
[----:B------:R-:W-:Y:S08]  /*5200*/  BRA.U !UP0, `(.L_x_80) ;  /* 0x00000001087c7547 */ /* 0x000ff0000b800000 */
[----:B------:R-:W1:Y:S01]  /*5210*/  LDCU.64 UR8, c[0x4][0x80] ;  /* 0x01001000ff0877ac */ /* 0x000e620008000a00 */
[----:B------:R-:W-:Y:S01]  /*5220*/  MOV R2, 0x0 ;  /* 0x0000000000027802 */ /* 0x000fe20000000f00 */
[----:B------:R-:W-:Y:S02]  /*5230*/  HFMA2 R12, -RZ, RZ, 0, 5.9604644775390625e-08 ;  /* 0x00000001ff0c7431 */ /* 0x000fe400000001ff */
[----:B------:R-:W-:Y:S01]  /*5240*/  IMAD.MOV.U32 R8, RZ, RZ, 0x70 ;  /* 0x00000070ff087424 */ /* 0x000fe200078e00ff */
[----:B------:R2:W3:Y:S01]  /*5250*/  LDC.64 R14, c[0x4][R2] ;  /* 0x01000000020e7b82 */ /* 0x0004e20000000a00 */
[----:B------:R-:W4:Y:S01]  /*5260*/  LDCU.64 UR6, c[0x4][0x88] ;  /* 0x01001100ff0677ac */ /* 0x000f220008000a00 */
[----:B------:R-:W-:Y:S01]  /*5270*/  IMAD.MOV.U32 R13, RZ, RZ, RZ ;  /* 0x000000ffff0d7224 */ /* 0x000fe200078e00ff */
[----:B------:R-:W2:Y:S01]  /*5280*/  LDCU.64 UR4, c[0x4][0x8] ;  /* 0x01000100ff0477ac */ /* 0x000ea20008000a00 */
[----:B-1----:R-:W-:Y:S01]  /*5290*/  MOV R5, UR9 ;  /* 0x0000000900057c02 */ /* 0x002fe20008000f00 */
[----:B------:R-:W-:Y:S01]  /*52a0*/  IMAD.U32 R4, RZ, RZ, UR8 ;  /* 0x00000008ff047e24 */ /* 0x000fe2000f8e00ff */
[----:B----4-:R-:W-:Y:S01]  /*52b0*/  MOV R7, UR7 ;  /* 0x0000000700077c02 */ /* 0x010fe20008000f00 */
[----:B------:R-:W-:Y:S01]  /*52c0*/  IMAD.U32 R6, RZ, RZ, UR6 ;  /* 0x00000006ff067e24 */ /* 0x000fe2000f8e00ff */
[----:B--2---:R-:W-:Y:S01]  /*52d0*/  MOV R11, UR5 ;  /* 0x00000005000b7c02 */ /* 0x004fe20008000f00 */
[----:B------:R-:W-:Y:S02]  /*52e0*/  IMAD.U32 R10, RZ, RZ, UR4 ;  /* 0x00000004ff0a7e24 */ /* 0x000fe4000f8e00ff */
[----:B------:R-:W-:Y:S07]  /*52f0*/  LEPC R20, `(.L_x_81) ;  /* 0x000000001014794e */ /* 0x000fee0000000000 */
[----:B---3-5:R-:W-:Y:S05]  /*5300*/  CALL.ABS.NOINC R14 ;  /* 0x000000000e007343 */ /* 0x028fea0003c00000 */
.L_x_81:
[----:B------:R-:W1:Y:S01]  /*5310*/  LDCU.64 UR8, c[0x4][0x80] ;  /* 0x01001000ff0877ac */ /* 0x000e620008000a00 */
[----:B------:R-:W2:Y:S01]  /*5320*/  LDC.64 R2, c[0x4][R2] ;  /* 0x0100000002027b82 */ /* 0x000ea20000000a00 */
[----:B------:R-:W-:Y:S02]  /*5330*/  HFMA2 R12, -RZ, RZ, 0, 5.9604644775390625e-08 ;  /* 0x00000001ff0c7431 */ /* 0x000fe400000001ff */
[----:B------:R-:W-:Y:S02]  /*5340*/  IMAD.MOV.U32 R8, RZ, RZ, 0x70 ;  /* 0x00000070ff087424 */ /* 0x000fe400078e00ff */
[----:B------:R-:W-:Y:S01]  /*5350*/  IMAD.MOV.U32 R13, RZ, RZ, RZ ;  /* 0x000000ffff0d7224 */ /* 0x000fe200078e00ff */
[----:B------:R-:W3:Y:S01]  /*5360*/  LDCU.64 UR6, c[0x4][0x88] ;  /* 0x01001100ff0677ac */ /* 0x000ee20008000a00 */
[----:B------:R-:W4:Y:S01]  /*5370*/  LDCU.64 UR4, c[0x4][0x8] ;  /* 0x01000100ff0477ac */ /* 0x000f220008000a00 */
[----:B-1----:R-:W-:Y:S02]  /*5380*/  MOV R4, UR8 ;  /* 0x0000000800047c02 */ /* 0x002fe40008000f00 */
[----:B------:R-:W-:Y:S02]  /*5390*/  MOV R5, UR9 ;  /* 0x0000000900057c02 */ /* 0x000fe40008000f00 */
[----:B---3--:R-:W-:Y:S01]  /*53a0*/  MOV R7, UR7 ;  /* 0x0000000700077c02 */ /* 0x008fe20008000f00 */
[----:B------:R-:W-:Y:S01]  /*53b0*/  IMAD.U32 R6, RZ, RZ, UR6 ;  /* 0x00000006ff067e24 */ /* 0x000fe2000f8e00ff */
[----:B----4-:R-:W-:Y:S01]  /*53c0*/  MOV R11, UR5 ;  /* 0x00000005000b7c02 */ /* 0x010fe20008000f00 */
[----:B------:R-:W-:Y:S02]  /*53d0*/  IMAD.U32 R10, RZ, RZ, UR4 ;  /* 0x00000004ff0a7e24 */ /* 0x000fe4000f8e00ff */
[----:B------:R-:W-:Y:S07]  /*53e0*/  LEPC R20, `(.L_x_80) ;  /* 0x000000001014794e */ /* 0x000fee0000000000 */
[----:B--2---:R-:W-:Y:S05]  /*53f0*/  CALL.ABS.NOINC R2 ;  /* 0x0000000002007343 */ /* 0x004fea0003c00000 */
.L_x_80:
[----:B------:R-:W-:Y:S01]  /*5400*/  ISETP.NE.U32.AND P4, PT, R82, RZ, PT ;  /* 0x000000ff5200720c */ /* 0x000fe20003f85070 */
[----:B------:R-:W-:Y:S01]  /*5410*/  UISETP.NE.AND UP2, UPT, UR53, URZ, UPT ;  /* 0x000000ff3500728c */ /* 0x000fe2000bf45270 */
[----:B------:R-:W-:Y:S01]  /*5420*/  ISETP.NE.U32.AND P2, PT, RZ, UR38, PT ;  /* 0x00000026ff007c0c */ /* 0x000fe2000bf45070 */
[----:B------:R-:W-:Y:S01]  /*5430*/  UISETP.NE.U32.AND UP1, UPT, UR44, URZ, UPT ;  /* 0x000000ff2c00728c */ /* 0x000fe2000bf25070 */
[----:B------:R-:W-:Y:S01]  /*5440*/  ISETP.NE.AND.EX P4, PT, R83, RZ, PT, P4 ;  /* 0x000000ff5300720c */ /* 0x000fe20003f85340 */
[----:B------:R-:W-:Y:S01]  /*5450*/  UPLOP3.LUT UP0, UPT, UPT, UPT, UPT, 0x40, 0x4 ;  /* 0x000000000004789c */ /* 0x000fe20003f0e870 */
[----:B------:R-:W-:Y:S01]  /*5460*/  ISETP.NE.AND.EX P2, PT, RZ, UR39, PT, P2 ;  /* 0x00000027ff007c0c */ /* 0x000fe2000bf45320 */
[----:B------:R-:W-:Y:S01]  /*5470*/  UISETP.NE.AND.EX UP1, UPT, UR45, URZ, UPT, UP1 ;  /* 0x000000ff2d00728c */ /* 0x000fe2000bf25310 */
[----:B------:R-:W-:Y:S04]  /*5480*/  PLOP3.LUT P1, PT, PT, PT, UP2, 0x80, 0x8 ;  /* 0x000000000008781c */ /* 0x000fe80003f2f028 */
[----:B------:R-:W-:Y:S06]  /*5490*/  @UP2 UPLOP3.LUT UP0, UPT, UPT, UPT, UP1, 0x80, 0x8 ;  /* 0x000000000008289c */ /* 0x000fec0003f0f010 */
[----:B------:R-:W-:Y:S01]  /*54a0*/  PLOP3.LUT P0, PT, PT, PT, UP0, 0x80, 0x8 ;  /* 0x000000000008781c */ /* 0x000fe20003f0f008 */
[----:B------:R-:W-:Y:S01]  /*54b0*/  @!UPT UIADD3 URZ, UPT, UPT, URZ, URZ, URZ ;  /* 0x000000fffffff290 */ /* 0x000fe2000fffe0ff */
[----:B------:R-:W-:Y:S11]  /*54c0*/  BRA.U !UP1, `(.L_x_82) ;  /* 0x0000000109387547 */ /* 0x000ff6000b800000 */
[----:B------:R-:W-:Y:S01]  /*54d0*/  UISETP.NE.U32.AND UP0, UPT, UR38, URZ, UPT ;  /* 0x000000ff2600728c */ /* 0x000fe2000bf05070 */
[----:B------:R-:W-:Y:S02]  /*54e0*/  HFMA2 R0, -RZ, RZ, 0, 5.9604644775390625e-08 ;  /* 0x00000001ff007431 */ /* 0x000fe400000001ff */
[----:B------:R-:W-:Y:S01]  /*54f0*/  IMAD.MOV.U32 R88, RZ, RZ, 0x1 ;  /* 0x00000001ff587424 */ /* 0x000fe200078e00ff */
[----:B------:R-:W-:Y:S06]  /*5500*/  UISETP.NE.AND.EX UP0, UPT, UR39, URZ, UPT, UP0 ;  /* 0x000000ff2700728c */ /* 0x000fec000bf05300 */
[----:B------:R-:W-:Y:S05]  /*5510*/  PLOP3.LUT P3, PT, PT, PT, UP0, 0x80, 0x8 ;  /* 0x000000000008781c */ /* 0x000fea0003f6f008 */
[----:B------:R-:W1:Y:S01]  /*5520*/  @UP0 LDCU.64 UR6, c[0x0][0x888] ;  /* 0x00011100ff0607ac */ /* 0x000e620008000a00 */
[----:B------:R-:W-:Y:S07]  /*5530*/  @UP0 UIMAD UR4, UR36, UR44, URZ ;  /* 0x0000002c240402a4 */ /* 0x000fee000f8e02ff */
[----:B------:R-:W-:Y:S01]  /*5540*/  @!P3 PRMT R88, R0, 0x7610, R88 ;  /* 0x000076100058b816 */ /* 0x000fe20000000058 */
[----:B-1----:R-:W-:Y:S03]  /*5550*/  @UP0 UIMAD.WIDE UR6, UR4, 0x4, UR6 ;  /* 0x00000004040608a5 */ /* 0x002fe6000f8e0206 */
[----:B------:R-:W1:Y:S03]  /*5560*/  @!UP0 LDCU UR4, c[0x0][0x880] ;  /* 0x00011000ff0487ac */ /* 0x000e660008000800 */
[----:B------:R-:W-:Y:S01]  /*5570*/  IMAD.U32 R2, RZ, RZ, UR6 ;  /* 0x00000006ff027e24 */ /* 0x000fe2000f8e00ff */
[----:B------:R-:W-:Y:S05]  /*5580*/  MOV R3, UR7 ;  /* 0x0000000700037c02 */ /* 0x000fea0008000f00 */
[----:B-----5:R2:W5:Y:S02]  /*5590*/  @P3 LDG.E R49, desc[UR46][R2.64] ;  /* 0x0000002e02313981 */ /* 0x020564000c1e1900 */
[----:B-12---:R-:W-:Y:S02]  /*55a0*/  @!P3 IMAD.U32 R49, RZ, RZ, UR4 ;  /* 0x00000004ff31be24 */ /* 0x006fe4000f8e00ff */
.L_x_82:
[----:B------:R-:W-:Y:S05]  /*55b0*/  @!P4 BRA `(.L_x_83) ;  /* 0x000000000020c947 */ /* 0x000fea0003800000 */
[----:B------:R-:W-:Y:S04]  /*55c0*/  ISETP.NE.U32.AND P3, PT, R80, RZ, PT ;  /* 0x000000ff5000720c */ /* 0x000fe80003f65070 */
[----:B------:R-:W-:Y:S11]  /*55d0*/  ISETP.NE.AND.EX P3, PT, R81, RZ, PT, P3 ;  /* 0x000000ff5100720c */ /* 0x000ff60003f65330 */
[----:B------:R-:W-:Y:S02]  /*55e0*/  @!UPT UIADD3 URZ, UPT, UPT, URZ, URZ, URZ ;  /* 0x000000fffffff290 */ /* 0x000fe4000fffe0ff */
[----:B------:R-:W1:Y:S01]  /*55f0*/  @P3 LDC.64 R2, c[0x0][0x8a8] ;  /* 0x00022a00ff023b82 */ /* 0x000e620000000a00 */
[----:B------:R-:W-:Y:S04]  /*5600*/  @P3 IMAD R0, R82, UR36, RZ ;  /* 0x0000002452003c24 */ /* 0x000fe8000f8e02ff */
[----:B-1----:R-:W-:Y:S05]  /*5610*/  @P3 IMAD.WIDE R2, R0, 0x4, R2 ;  /* 0x0000000400023825 */ /* 0x002fea00078e0202 */
[----:B-----5:R1:W5:Y:S02]  /*5620*/  @P3 LDG.E R47, desc[UR46][R2.64] ;  /* 0x0000002e022f3981 */ /* 0x020364000c1e1900 */
[----:B-1----:R-:W2:Y:S02]  /*5630*/  @!P3 LDC R47, c[0x0][0x8a0] ;  /* 0x00022800ff2fbb82 */ /* 0x002ea40000000800 */
.L_x_83:
[----:B-----5:R-:W-:Y:S01]  /*5640*/  FSETP.NEU.AND P3, PT, R49, RZ, PT ;  /* 0x000000ff3100720b */ /* 0x020fe20003f6d000 */
[----:B------:R-:W-:Y:S01]  /*5650*/  ULOP3.LUT UR4, UR51, 0x1, URZ, 0x3c, !UPT ;  /* 0x0000000133047892 */ /* 0x000fe2000f8e3cff */
[----:B------:R-:W-:Y:S01]  /*5660*/  SEL R4, RZ, 0xffffffff, P2 ;  /* 0xffffffffff047807 */ /* 0x000fe20001000000 */
[----:B------:R-:W-:Y:S01]  /*5670*/  IMAD.U32 R72, RZ, RZ, UR56 ;  /* 0x00000038ff487e24 */ /* 0x000fe2000f8e00ff */
[----:B------:R-:W-:Y:S01]  /*5680*/  @P1 LOP3.LUT P2, RZ, R88, 0xff, RZ, 0xc0, !PT ;  /* 0x000000ff58ff1812 */ /* 0x000fe2000784c0ff */
[----:B------:R-:W-:Y:S01]  /*5690*/  IMAD.SHL.U32 R106, R94, 0x10, RZ ;  /* 0x000000105e6a7824 */ /* 0x000fe200078e00ff */
[----:B------:R-:W-:Y:S01]  /*56a0*/  @P1 SEL R0, RZ, 0xffffffff, P3 ;  /* 0xffffffffff001807 */ /* 0x000fe20001800000 */
[----:B------:R-:W-:Y:S01]  /*56b0*/  IMAD.U32 R107, RZ, RZ, UR4 ;  /* 0x00000004ff6b7e24 */ /* 0x000fe2000f8e00ff */
[----:B------:R-:W-:Y:S01]  /*56c0*/  LEA R73, R45, UR48, 0x3 ;  /* 0x000000302d497c11 */ /* 0x000fe2000f8e18ff */
[----:B------:R-:W-:Y:S01]  /*56d0*/  IMAD.SHL.U32 R72, R72, 0x2000, RZ ;  /* 0x0000200048487824 */ /* 0x000fe200078e00ff */
[----:B------:R-:W-:Y:S01]  /*56e0*/  @P0 SEL R0, R4, R0, !P2 ;  /* 0x0000000004000207 */ /* 0x000fe20005000000 */
[----:B------:R-:W-:Y:S01]  /*56f0*/  IMAD.SHL.U32 R105, R93, 0x10, RZ ;  /* 0x000000105d697824 */ /* 0x000fe200078e00ff */
[----:B------:R-:W-:Y:S01]  /*5700*/  PLOP3.LUT P2, PT, PT, PT, UP1, 0x80, 0x8 ;  /* 0x000000000008781c */ /* 0x000fe20003f4f018 */
[----:B------:R-:W-:Y:S01]  /*5710*/  IMAD.IADD R67, R99, 0x1, R72 ;  /* 0x0000000163437824 */ /* 0x000fe200078e0248 */
[----:B------:R-:W-:Y:S01]  /*5720*/  @P1 LOP3.LUT R0, R0, 0x1, RZ, 0xc0, !PT ;  /* 0x0000000100001812 */ /* 0x000fe200078ec0ff */
[----:B------:R-:W-:Y:S01]  /*5730*/  BSSY B1, `(.L_x_84) ;  /* 0x0000039000017945 */ /* 0x000fe20003800000 */
[----:B------:R-:W-:Y:S01]  /*5740*/  LOP3.LUT P4, R102, R88, 0xff, RZ, 0xc0, !PT ;  /* 0x000000ff58667812 */ /* 0x000fe2000788c0ff */
[----:B------:R-:W-:Y:S01]  /*5750*/  IMAD.IADD R66, R67, 0x1, R106 ;  /* 0x0000000143427824 */ /* 0x000fe200078e026a */
[----:B------:R-:W-:Y:S01]  /*5760*/  ISETP.NE.U32.OR P5, PT, R0, 0x1, !P1 ;  /* 0x000000010000780c */ /* 0x000fe20004fa5470 */
[----:B------:R-:W-:Y:S01]  /*5770*/  IMAD.U32 R0, RZ, RZ, UR56 ;  /* 0x00000038ff007e24 */ /* 0x000fe2000f8e00ff */
[----:B------:R-:W-:Y:S01]  /*5780*/  SEL R3, RZ, 0xffffffff, P3 ;  /* 0xffffffffff037807 */ /* 0x000fe20001800000 */
[----:B------:R-:W-:Y:S01]  /*5790*/  IMAD.MOV.U32 R75, RZ, RZ, 0x1 ;  /* 0x00000001ff4b7424 */ /* 0x000fe200078e00ff */
[----:B------:R-:W-:Y:S01]  /*57a0*/  P2R R104, PR, RZ, 0x20 ;  /* 0x00000020ff687803 */ /* 0x000fe20000000000 */
[----:B------:R-:W-:Y:S01]  /*57b0*/  IMAD R48, R45, 0x40, R46 ;  /* 0x000000402d307824 */ /* 0x000fe200078e022e */
[----:B------:R-:W-:Y:S01]  /*57c0*/  LEA R0, R0, UR48, 0x3 ;  /* 0x0000003000007c11 */ /* 0x000fe2000f8e18ff */
[----:B------:R-:W-:Y:S01]  /*57d0*/  IMAD.U32 R74, RZ, RZ, UR56 ;  /* 0x00000038ff4a7e24 */ /* 0x000fe2000f8e00ff */
[----:B------:R-:W-:Y:S02]  /*57e0*/  @P2 SEL R3, R4, R3, !P4 ;  /* 0x0000000304032207 */ /* 0x000fe40006000000 */
[----:B------:R-:W-:Y:S02]  /*57f0*/  CS2R R78, SRZ ;  /* 0x00000000004e7805 */ /* 0x000fe4000001ff00 */
[----:B------:R-:W-:Y:S02]  /*5800*/  CS2R R76, SRZ ;  /* 0x00000000004c7805 */ /* 0x000fe4000001ff00 */
[----:B------:R-:W-:Y:S02]  /*5810*/  CS2R R70, SRZ ;  /* 0x0000000000467805 */ /* 0x000fe4000001ff00 */
[----:B------:R-:W-:Y:S02]  /*5820*/  LOP3.LUT R3, R3, 0x1, RZ, 0xc0, !PT ;  /* 0x0000000103037812 */ /* 0x000fe400078ec0ff */
[----:B------:R-:W-:Y:S02]  /*5830*/  CS2R R68, SRZ ;  /* 0x0000000000447805 */ /* 0x000fe4000001ff00 */
[----:B------:R-:W-:Y:S02]  /*5840*/  @P5 SHF.L.U32 R2, R107, 0x1f, RZ ;  /* 0x0000001f6b025819 */ /* 0x000fe400000006ff */
[----:B------:R-:W-:Y:S02]  /*5850*/  CS2R R62, SRZ ;  /* 0x00000000003e7805 */ /* 0x000fe4000001ff00 */
[----:B------:R-:W-:Y:S02]  /*5860*/  ISETP.NE.U32.AND P2, PT, R3, 0x1, PT ;  /* 0x000000010300780c */ /* 0x000fe40003f45070 */
[----:B------:R-:W-:Y:S01]  /*5870*/  CS2R R60, SRZ ;  /* 0x00000000003c7805 */ /* 0x000fe2000001ff00 */
[----:B------:R1:W3:Y:S01]  /*5880*/  @P5 SYNCS.PHASECHK.TRANS64.TRYWAIT P1, [R0+URZ+0x20], R2 ;  /* 0x00002002000055a7 */ /* 0x0002e200080211ff */
[----:B------:R-:W-:Y:S02]  /*5890*/  CS2R R58, SRZ ;  /* 0x00000000003a7805 */ /* 0x000fe4000001ff00 */
[----:B------:R-:W-:Y:S02]  /*58a0*/  P2R R108, PR, RZ, 0x4 ;  /* 0x00000004ff6c7803 */ /* 0x000fe40000000000 */
[----:B------:R-:W-:Y:S01]  /*58b0*/  CS2R R56, SRZ ;  /* 0x0000000000387805 */ /* 0x000fe2000001ff00 */
[----:B------:R-:W-:Y:S02]  /*58c0*/  IMAD.IADD R65, R67, 0x1, R105 ;  /* 0x0000000143417824 */ /* 0x000fe400078e0269 */
[----:B------:R-:W-:Y:S01]  /*58d0*/  IMAD.IADD R64, R98, 0x1, R66 ;  /* 0x0000000162407824 */ /* 0x000fe200078e0242 */
[----:B-1----:R-:W-:Y:S04]  /*58e0*/  SHF.L.U32 R2, R97, 0x1f, RZ ;  /* 0x0000001f61027819 */ /* 0x002fe800000006ff */
[----:B------:R1:W4:Y:S01]  /*58f0*/  SYNCS.PHASECHK.TRANS64.TRYWAIT P0, [R73+URZ+0x80], R2 ;  /* 0x00008002490075a7 */ /* 0x00032200080011ff */
[----:B---3--:R-:W-:Y:S01]  /*5900*/  @P5 SEL R75, RZ, 0x1, !P1 ;  /* 0x00000001ff4b5807 */ /* 0x008fe20004800000 */
[----:B-1----:R-:W-:Y:S06]  /*5910*/  @!P5 BRA `(.L_x_85) ;  /* 0x000000000068d947 */ /* 0x002fec0003800000 */
[----:B------:R-:W-:Y:S01]  /*5920*/  ISETP.NE.AND P1, PT, R75, RZ, PT ;  /* 0x000000ff4b00720c */ /* 0x000fe20003f25270 */
[----:B------:R-:W-:Y:S01]  /*5930*/  BSSY B0, `(.L_x_86) ;  /* 0x000000d000007945 */ /* 0x000fe20003800000 */
[----:B------:R-:W-:Y:S02]  /*5940*/  CS2R R58, SRZ ;  /* 0x00000000003a7805 */ /* 0x000fe4000001ff00 */
[----:B------:R-:W-:Y:S02]  /*5950*/  CS2R R56, SRZ ;  /* 0x0000000000387805 */ /* 0x000fe4000001ff00 */
[----:B------:R-:W-:Y:S02]  /*5960*/  CS2R R62, SRZ ;  /* 0x00000000003e7805 */ /* 0x000fe4000001ff00 */
[----:B------:R-:W-:Y:S02]  /*5970*/  CS2R R60, SRZ ;  /* 0x00000000003c7805 */ /* 0x000fe4000001ff00 */
[----:B------:R-:W-:Y:S02]  /*5980*/  CS2R R70, SRZ ;  /* 0x0000000000467805 */ /* 0x000fe4000001ff00 */
[----:B------:R-:W-:Y:S02]  /*5990*/  CS2R R68, SRZ ;  /* 0x0000000000447805 */ /* 0x000fe4000001ff00 */
[----:B------:R-:W-:Y:S02]  /*59a0*/  CS2R R78, SRZ ;  /* 0x00000000004e7805 */ /* 0x000fe4000001ff00 */
[----:B------:R-:W-:Y:S01]  /*59b0*/  CS2R R76, SRZ ;  /* 0x00000000004c7805 */ /* 0x000fe2000001ff00 */
[----:B------:R-:W-:Y:S06]  /*59c0*/  @P1 BRA `(.L_x_87) ;  /* 0x00000000000c1947 */ /* 0x000fec0003800000 */
[----:B------:R-:W-:Y:S04]  /*59d0*/  SHF.L.U32 R3, R107, 0x1f, RZ ;  /* 0x0000001f6b037819 */ /* 0x000fe800000006ff */
[----:B------:R-:W1:Y:S02]  /*59e0*/  SYNCS.PHASECHK.TRANS64.TRYWAIT P1, [R0+URZ+0x20], R3 ;  /* 0x00002003000075a7 */ /* 0x000e6400080211ff */
[----:B-1----:R-:W-:Y:S05]  /*59f0*/  @!P1 BRA `(.L_x_88) ;  /* 0x0000002400189947 */ /* 0x002fea0003800000 */
.L_x_87:
[----:B------:R-:W-:Y:S05]  /*5a00*/  BSYNC B0 ;  /* 0x0000000000007941 */ /* 0x000fea0003800000 */
.L_x_86:
[----:B------:R-:W-:Y:S01]  /*5a10*/  ISETP.NE.AND P1, PT, R108, RZ, PT ;  /* 0x000000ff6c00720c */ /* 0x000fe20003f25270 */
[----:B------:R-:W-:Y:S04]  /*5a20*/  UIADD3 UR5, UPT, UPT, UR56, 0x1, URZ ;  /* 0x0000000138057890 */ /* 0x000fe8000fffe0ff */
[----:B------:R-:W-:Y:S04]  /*5a30*/  UISETP.NE.AND UP0, UPT, UR5, 0x3, UPT ;  /* 0x000000030500788c */ /* 0x000fe8000bf05270 */
[----:B------:R-:W-:Y:S02]  /*5a40*/  USEL UR4, URZ, 0x1, UP0 ;  /* 0x00000001ff047887 */ /* 0x000fe40008000000 */
[----:B------:R-:W-:Y:S02]  /*5a50*/  USEL UR5, UR5, URZ, UP0 ;  /* 0x000000ff05057287 */ /* 0x000fe40008000000 */
[----:B------:R3:W1:Y:S02]  /*5a60*/  @P1 LDS.128 R56, [R67] ;  /* 0x0000000043381984 */ /* 0x0006640000000c00 */
[----:B------:R-:W-:Y:S02]  /*5a70*/  LOP3.LUT R107, R107, UR4, RZ, 0x3c, !PT ;  /* 0x000000046b6b7c12 */ /* 0x000fe4000f8e3cff */
[----:B------:R3:W1:Y:S01]  /*5a80*/  @P1 LDS.128 R60, [R66+0x10] ;  /* 0x00001000423c1984 */ /* 0x0006620000000c00 */
[----:B------:R-:W-:Y:S03]  /*5a90*/  IMAD.U32 R74, RZ, RZ, UR5 ;  /* 0x00000005ff4a7e24 */ /* 0x000fe6000f8e00ff */
[----:B------:R3:W1:Y:S04]  /*5aa0*/  @P1 LDS.128 R68, [R65+0x20] ;  /* 0x0000200041441984 */ /* 0x0006680000000c00 */
[----:B------:R3:W1:Y:S02]  /*5ab0*/  @P1 LDS.128 R76, [R64+0x10] ;  /* 0x00001000404c1984 */ /* 0x0006640000000c00 */
.L_x_85:
[----:B------:R-:W-:Y:S05]  /*5ac0*/  BSYNC B1 ;  /* 0x0000000000017941 */ /* 0x000fea0003800000 */
.L_x_84:
[----:B-1----:R-:W-:Y:S04]  /*5ad0*/  SHF.R.U32.HI R0, RZ, 0x15, R48 ;  /* 0x00000015ff007819 */ /* 0x002fe80000011630 */
[----:B------:R-:W-:Y:S01]  /*5ae0*/  LOP3.LUT P1, RZ, R0, 0x3, R92, 0x48, !PT ;  /* 0x0000000300ff7812 */ /* 0x000fe2000782485c */
[----:B------:R-:W-:Y:S01]  /*5af0*/  @!UPT UIADD3 URZ, UPT, UPT, URZ, URZ, URZ ;  /* 0x000000fffffff290 */ /* 0x000fe2000fffe0ff */
[----:B----4-:R-:W-:Y:S11]  /*5b00*/  @P0 BRA `(.L_x_89) ;  /* 0x0000000000080947 */ /* 0x010ff60003800000 */
[----:B------:R-:W1:Y:S02]  /*5b10*/  SYNCS.PHASECHK.TRANS64.TRYWAIT P0, [R73+URZ+0x80], R2 ;  /* 0x00008002490075a7 */ /* 0x000e6400080011ff */
[----:B-1----:R-:W-:Y:S05]  /*5b20*/  @!P0 BRA `(.L_x_90) ;  /* 0x0000002000e08947 */ /* 0x002fea0003800000 */
.L_x_89:
[----:B------:R-:W-:Y:S05]  /*5b30*/  @!P1 BRA `(.L_x_91) ;  /* 0x0000000000409947 */ /* 0x000fea0003800000 */
[----:B------:R-:W4:Y:S01]  /*5b40*/  LDCU.64 UR8, c[0x4][0x70] ;  /* 0x01000e00ff0877ac */ /* 0x000f220008000a00 */
[----:B------:R-:W-:Y:S01]  /*5b50*/  MOV R3, 0x0 ;  /* 0x0000000000037802 */ /* 0x000fe20000000f00 */
[----:B------:R-:W-:Y:S02]  /*5b60*/  HFMA2 R12, -RZ, RZ, 0, 5.9604644775390625e-08 ;  /* 0x00000001ff0c7431 */ /* 0x000fe400000001ff */
[----:B------:R-:W-:Y:S02]  /*5b70*/  IMAD.MOV.U32 R8, RZ, RZ, 0x192 ;  /* 0x00000192ff087424 */ /* 0x000fe400078e00ff */
[----:B------:R-:W-:Y:S01]  /*5b80*/  IMAD.MOV.U32 R13, RZ, RZ, RZ ;  /* 0x000000ffff0d7224 */ /* 0x000fe200078e00ff */
[----:B------:R-:W5:Y:S01]  /*5b90*/  LDCU.64 UR6, c[0x4][0x78] ;  /* 0x01000f00ff0677ac */ /* 0x000f620008000a00 */
[----:B-1----:R-:W1:Y:S01]  /*5ba0*/  LDC.64 R2, c[0x4][R3] ;  /* 0x0100000003027b82 */ /* 0x002e620000000a00 */
[----:B------:R-:W2:Y:S01]  /*5bb0*/  LDCU.64 UR4, c[0x4][0x10] ;  /* 0x01000200ff0477ac */ /* 0x000ea20008000a00 */
[----:B----4-:R-:W-:Y:S01]  /*5bc0*/  MOV R5, UR9 ;  /* 0x0000000900057c02 */ /* 0x010fe20008000f00 */
[----:B------:R-:W-:Y:S01]  /*5bd0*/  IMAD.U32 R4, RZ, RZ, UR8 ;  /* 0x00000008ff047e24 */ /* 0x000fe2000f8e00ff */
[----:B-----5:R-:W-:Y:S01]  /*5be0*/  MOV R7, UR7 ;  /* 0x0000000700077c02 */ /* 0x020fe20008000f00 */
[----:B------:R-:W-:Y:S01]  /*5bf0*/  IMAD.U32 R6, RZ, RZ, UR6 ;  /* 0x00000006ff067e24 */ /* 0x000fe2000f8e00ff */
[----:B--2---:R-:W-:Y:S01]  /*5c00*/  MOV R11, UR5 ;  /* 0x00000005000b7c02 */ /* 0x004fe20008000f00 */
[----:B------:R-:W-:Y:S02]  /*5c10*/  IMAD.U32 R10, RZ, RZ, UR4 ;  /* 0x00000004ff0a7e24 */ /* 0x000fe4000f8e00ff */
[----:B------:R-:W-:Y:S07]  /*5c20*/  LEPC R20, `(.L_x_91) ;  /* 0x000000001014794e */ /* 0x000fee0000000000 */
[----:B-1-3--:R-:W-:Y:S05]  /*5c30*/  CALL.ABS.NOINC R2 ;  /* 0x0000000002007343 */ /* 0x00afea0003c00000 */
.L_x_91:
[----:B------:R-:W-:Y:S01]  /*5c40*/  SHF.L.U32 R50, R56, 0x10, RZ ;  /* 0x0000001038327819 */ /* 0x000fe200000006ff */
[----:B------:R-:W-:Y:S05]  /*5c50*/  WARPSYNC.ALL ;  /* 0x0000000000007948 */ /* 0x000fea0003800000 */
[----:B------:R-:W-:Y:S01]  /*5c60*/  R2UR UR4, R48 ;  /* 0x00000000300472ca */ /* 0x000fe200000e0000 */
[----:B------:R-:W-:Y:S01]  /*5c70*/  BSSY.RECONVERGENT B0, `(.L_x_92) ;  /* 0x0000085000007945 */ /* 0x000fe20003800200 */
[----:B------:R-:W-:Y:S02]  /*5c80*/  LOP3.LUT R51, R56, 0xffff0000, RZ, 0xc0, !PT ;  /* 0xffff000038337812 */ /* 0x000fe400078ec0ff */
[----:B------:R-:W-:Y:S02]  /*5c90*/  SHF.L.U32 R52, R57, 0x10, RZ ;  /* 0x0000001039347819 */ /* 0x000fe400000006ff */
[----:B------:R-:W-:Y:S07]  /*5ca0*/  ISETP.NE.AND P0, PT, R100, RZ, PT ;  /* 0x000000ff6400720c */ /* 0x000fee0003f05270 */
[----:B------:R-:W2:Y:S02]  /*5cb0*/  LDTM.x32 R4, tmem[UR4] ;  /* 0x00000004000479ee */ /* 0x000ea400082c0000 */
[C---:B--2---:R-:W-:Y:S01]  /*5cc0*/  FMUL R0, R47.reuse, R4 ;  /* 0x000000042f007220 */ /* 0x044fe20000400000 */
[C---:B-1----:R-:W-:Y:S01]  /*5cd0*/  FMUL R2, R47.reuse, R5 ;  /* 0x000000052f027220 */ /* 0x042fe20000400000 */
[C---:B------:R-:W-:Y:S01]  /*5ce0*/  FMUL R4, R47.reuse, R8 ;  /* 0x000000082f047220 */ /* 0x040fe20000400000 */
[C---:B------:R-:W-:Y:S01]  /*5cf0*/  FMUL R3, R47.reuse, R6 ;  /* 0x000000062f037220 */ /* 0x040fe20000400000 */
[C---:B------:R-:W-:Y:S01]  /*5d00*/  FMUL R5, R47.reuse, R9 ;  /* 0x000000092f057220 */ /* 0x040fe20000400000 */
[C---:B------:R-:W-:Y:S01]  /*5d10*/  FMUL R8, R47.reuse, R12 ;  /* 0x0000000c2f087220 */ /* 0x040fe20000400000 */
[C---:B------:R-:W-:Y:S01]  /*5d20*/  FMUL R6, R47.reuse, R10 ;  /* 0x0000000a2f067220 */ /* 0x040fe20000400000 */
[C---:B------:R-:W-:Y:S01]  /*5d30*/  FMUL R9, R47.reuse, R13 ;  /* 0x0000000d2f097220 */ /* 0x040fe20000400000 */
[----:B------:R-:W-:Y:S01]  /*5d40*/  FMUL R12, R47, R16 ;  /* 0x000000102f0c7220 */ /* 0x000fe20000400000 */
[----:B------:R-:W-:Y:S01]  /*5d50*/  FFMA R0, R49, R50, R0 ;  /* 0x0000003231007223 */ /* 0x000fe20000000000 */
[C---:B------:R-:W-:Y:S01]  /*5d60*/  FMUL R10, R47.reuse, R14 ;  /* 0x0000000e2f0a7220 */ /* 0x040fe20000400000 */
[C---:B------:R-:W-:Y:S01]  /*5d70*/  FMUL R13, R47.reuse, R17 ;  /* 0x000000112f0d7220 */ /* 0x040fe20000400000 */
[----:B------:R-:W-:Y:S01]  /*5d80*/  FMUL R16, R47, R20 ;  /* 0x000000142f107220 */ /* 0x000fe20000400000 */
[----:B------:R-:W-:Y:S01]  /*5d90*/  FFMA R2, R49, R51, R2 ;  /* 0x0000003331027223 */ /* 0x000fe20000000002 */
[C---:B------:R-:W-:Y:S01]  /*5da0*/  FMUL R14, R47.reuse, R18 ;  /* 0x000000122f0e7220 */ /* 0x040fe20000400000 */
[C---:B------:R-:W-:Y:S01]  /*5db0*/  FMUL R17, R47.reuse, R21 ;  /* 0x000000152f117220 */ /* 0x040fe20000400000 */
[C---:B------:R-:W-:Y:S01]  /*5dc0*/  FMUL R20, R47.reuse, R24 ;  /* 0x000000182f147220 */ /* 0x040fe20000400000 */
[C---:B------:R-:W-:Y:S01]  /*5dd0*/  FMUL R18, R47.reuse, R22 ;  /* 0x000000162f127220 */ /* 0x040fe20000400000 */
[C---:B------:R-:W-:Y:S01]  /*5de0*/  FMUL R21, R47.reuse, R25 ;  /* 0x000000192f157220 */ /* 0x040fe20000400000 */
[C---:B------:R-:W-:Y:S01]  /*5df0*/  FMUL R24, R47.reuse, R28 ;  /* 0x0000001c2f187220 */ /* 0x040fe20000400000 */
[C---:B------:R-:W-:Y:S01]  /*5e00*/  FMUL R22, R47.reuse, R26 ;  /* 0x0000001a2f167220 */ /* 0x040fe20000400000 */
[C---:B------:R-:W-:Y:S01]  /*5e10*/  FMUL R25, R47.reuse, R29 ;  /* 0x0000001d2f197220 */ /* 0x040fe20000400000 */
[----:B------:R-:W-:Y:S01]  /*5e20*/  FMUL R28, R47, R32 ;  /* 0x000000202f1c7220 */ /* 0x000fe20000400000 */
[----:B------:R-:W-:Y:S01]  /*5e30*/  LOP3.LUT R32, R57, 0xffff0000, RZ, 0xc0, !PT ;  /* 0xffff000039207812 */ /* 0x000fe200078ec0ff */
[C---:B------:R-:W-:Y:S01]  /*5e40*/  FMUL R26, R47.reuse, R30 ;  /* 0x0000001e2f1a7220 */ /* 0x040fe20000400000 */
[----:B------:R-:W-:Y:S01]  /*5e50*/  FMUL R29, R47, R33 ;  /* 0x000000212f1d7220 */ /* 0x000fe20000400000 */
[----:B------:R-:W-:Y:S01]  /*5e60*/  SHF.L.U32 R33, R58, 0x10, RZ ;  /* 0x000000103a217819 */ /* 0x000fe200000006ff */
[----:B------:R-:W-:Y:S01]  /*5e70*/  FFMA R3, R49, R52, R3 ;  /* 0x0000003431037223 */ /* 0x000fe20000000003 */
[----:B------:R-:W-:Y:S01]  /*5e80*/  F2FP.BF16.F32.PACK_AB R52, R2, R0 ;  /* 0x000000000234723e */ /* 0x000fe200000010ff */
[----:B------:R-:W-:Y:S01]  /*5e90*/  FMUL R7, R47, R7 ;  /* 0x000000072f077220 */ /* 0x000fe20000400000 */
[----:B------:R-:W-:Y:S01]  /*5ea0*/  SHF.L.U32 R0, R59, 0x10, RZ ;  /* 0x000000103b007819 */ /* 0x000fe200000006ff */
[----:B------:R-:W-:Y:S01]  /*5eb0*/  FMUL R30, R47, R34 ;  /* 0x000000222f1e7220 */ /* 0x000fe20000400000 */
[----:B------:R-:W-:Y:S01]  /*5ec0*/  LOP3.LUT R34, R58, 0xffff0000, RZ, 0xc0, !PT ;  /* 0xffff00003a227812 */ /* 0x000fe200078ec0ff */
[----:B------:R-:W-:Y:S01]  /*5ed0*/  FFMA R7, R49, R32, R7 ;  /* 0x0000002031077223 */ /* 0x000fe20000000007 */
[----:B------:R-:W-:Y:S01]  /*5ee0*/  LOP3.LUT R2, R59, 0xffff0000, RZ, 0xc0, !PT ;  /* 0xffff00003b027812 */ /* 0x000fe200078ec0ff */
[----:B------:R-:W-:Y:S01]  /*5ef0*/  FFMA R4, R49, R33, R4 ;  /* 0x0000002131047223 */ /* 0x000fe20000000004 */
[----:B------:R-:W-:Y:S01]  /*5f00*/  FMUL R11, R47, R11 ;  /* 0x0000000b2f0b7220 */ /* 0x000fe20000400000 */
[----:B------:R-:W-:Y:S01]  /*5f10*/  FFMA R5, R49, R34, R5 ;  /* 0x0000002231057223 */ /* 0x000fe20000000005 */
[----:B------:R-:W-:Y:S01]  /*5f20*/  F2FP.BF16.F32.PACK_AB R53, R7, R3 ;  /* 0x000000030735723e */ /* 0x000fe200000010ff */
[C---:B------:R-:W-:Y:S01]  /*5f30*/  FFMA R6, R49.reuse, R0, R6 ;  /* 0x0000000031067223 */ /* 0x040fe20000000006 */
[C---:B------:R-:W-:Y:S01]  /*5f40*/  SHF.L.U32 R0, R60.reuse, 0x10, RZ ;  /* 0x000000103c007819 */ /* 0x040fe200000006ff */
[----:B------:R-:W-:Y:S01]  /*5f50*/  FFMA R11, R49, R2, R11 ;  /* 0x00000002310b7223 */ /* 0x000fe2000000000b */
[----:B------:R-:W-:Y:S01]  /*5f60*/  LOP3.LUT R2, R60, 0xffff0000, RZ, 0xc0, !PT ;  /* 0xffff00003c027812 */ /* 0x000fe200078ec0ff */
[----:B------:R-:W-:Y:S01]  /*5f70*/  FMUL R15, R47, R15 ;  /* 0x0000000f2f0f7220 */ /* 0x000fe20000400000 */
[----:B------:R-:W-:Y:S01]  /*5f80*/  SHF.L.U32 R3, R61, 0x10, RZ ;  /* 0x000000103d037819 */ /* 0x000fe200000006ff */
[----:B------:R-:W-:Y:S01]  /*5f90*/  FFMA R8, R49, R0, R8 ;  /* 0x0000000031087223 */ /* 0x000fe20000000008 */
[----:B------:R-:W-:Y:S01]  /*5fa0*/  LOP3.LUT R0, R61, 0xffff0000, RZ, 0xc0, !PT ;  /* 0xffff00003d007812 */ /* 0x000fe200078ec0ff */
[C---:B------:R-:W-:Y:S01]  /*5fb0*/  FFMA R9, R49.reuse, R2, R9 ;  /* 0x0000000231097223 */ /* 0x040fe20000000009 */
[C---:B------:R-:W-:Y:S01]  /*5fc0*/  SHF.L.U32 R2, R62.reuse, 0x10, RZ ;  /* 0x000000103e027819 */ /* 0x040fe200000006ff */
[----:B------:R-:W-:Y:S01]  /*5fd0*/  FFMA R10, R49, R3, R10 ;  /* 0x00000003310a7223 */ /* 0x000fe2000000000a */
[----:B------:R-:W-:Y:S01]  /*5fe0*/  SHF.L.U32 R3, R63, 0x10, RZ ;  /* 0x000000103f037819 */ /* 0x000fe200000006ff */
[C---:B------:R-:W-:Y:S01]  /*5ff0*/  FFMA R15, R49.reuse, R0, R15 ;  /* 0x00000000310f7223 */ /* 0x040fe2000000000f */
[----:B------:R-:W-:Y:S01]  /*6000*/  LOP3.LUT R0, R62, 0xffff0000, RZ, 0xc0, !PT ;  /* 0xffff00003e007812 */ /* 0x000fe200078ec0ff */
[----:B------:R-:W-:Y:S01]  /*6010*/  FFMA R12, R49, R2, R12 ;  /* 0x00000002310c7223 */ /* 0x000fe2000000000c */
[C---:B------:R-:W-:Y:S01]  /*6020*/  SHF.L.U32 R2, R68.reuse, 0x10, RZ ;  /* 0x0000001044027819 */ /* 0x040fe200000006ff */
[----:B------:R-:W-:Y:S01]  /*6030*/  FMUL R19, R47, R19 ;  /* 0x000000132f137220 */ /* 0x000fe20000400000 */
[----:B------:R-:W-:Y:S01]  /*6040*/  F2FP.BF16.F32.PACK_AB R54, R5, R4 ;  /* 0x000000040536723e */ /* 0x000fe200000010ff */
[----:B------:R-:W-:Y:S01]  /*6050*/  FFMA R13, R49, R0, R13 ;  /* 0x00000000310d7223 */ /* 0x000fe2000000000d */
[----:B------:R-:W-:Y:S01]  /*6060*/  LOP3.LUT R0, R63, 0xffff0000, RZ, 0xc0, !PT ;  /* 0xffff00003f007812 */ /* 0x000fe200078ec0ff */
[----:B------:R-:W-:Y:S01]  /*6070*/  FFMA R14, R49, R3, R14 ;  /* 0x00000003310e7223 */ /* 0x000fe2000000000e */
[----:B------:R-:W-:Y:S01]  /*6080*/  LOP3.LUT R3, R68, 0xffff0000, RZ, 0xc0, !PT ;  /* 0xffff000044037812 */ /* 0x000fe200078ec0ff */
[----:B------:R-:W-:Y:S01]  /*6090*/  FMUL R23, R47, R23 ;  /* 0x000000172f177220 */ /* 0x000fe20000400000 */
[----:B------:R-:W-:Y:S01]  /*60a0*/  F2FP.BF16.F32.PACK_AB R55, R11, R6 ;  /* 0x000000060b37723e */ /* 0x000fe200000010ff */
[----:B------:R-:W-:Y:S01]  /*60b0*/  FFMA R19, R49, R0, R19 ;  /* 0x0000000031137223 */ /* 0x000fe20000000013 */
[----:B------:R-:W-:Y:S01]  /*60c0*/  SHF.L.U32 R0, R69, 0x10, RZ ;  /* 0x0000001045007819 */ /* 0x000fe200000006ff */
[----:B------:R-:W-:Y:S01]  /*60d0*/  FFMA R16, R49, R2, R16 ;  /* 0x0000000231107223 */ /* 0x000fe20000000010 */
[----:B------:R-:W-:Y:S01]  /*60e0*/  LOP3.LUT R2, R69, 0xffff0000, RZ, 0xc0, !PT ;  /* 0xffff000045027812 */ /* 0x000fe200078ec0ff */
[----:B------:R-:W-:Y:S01]  /*60f0*/  FFMA R17, R49, R3, R17 ;  /* 0x0000000331117223 */ /* 0x000fe20000000011 */
[----:B------:R-:W-:Y:S01]  /*6100*/  SHF.L.U32 R3, R71, 0x10, RZ ;  /* 0x0000001047037819 */ /* 0x000fe200000006ff */
[----:B------:R-:W-:Y:S01]  /*6110*/  FFMA R18, R49, R0, R18 ;  /* 0x0000000031127223 */ /* 0x000fe20000000012 */
[C---:B------:R-:W-:Y:S01]  /*6120*/  SHF.L.U32 R0, R70.reuse, 0x10, RZ ;  /* 0x0000001046007819 */ /* 0x040fe200000006ff */
[----:B------:R1:W-:Y:S01]  /*6130*/  STS.128 [R67], R52 ;  /* 0x0000003443007388 */ /* 0x0003e20000000c00 */
[----:B------:R-:W-:Y:S01]  /*6140*/  F2FP.BF16.F32.PACK_AB R8, R9, R8 ;  /* 0x000000080908723e */ /* 0x000fe200000010ff */
[C---:B------:R-:W-:Y:S01]  /*6150*/  FFMA R23, R49.reuse, R2, R23 ;  /* 0x0000000231177223 */ /* 0x040fe20000000017 */
[----:B------:R-:W-:Y:S01]  /*6160*/  LOP3.LUT R2, R70, 0xffff0000, RZ, 0xc0, !PT ;  /* 0xffff000046027812 */ /* 0x000fe200078ec0ff */
[----:B------:R-:W-:Y:S01]  /*6170*/  FFMA R20, R49, R0, R20 ;  /* 0x0000000031147223 */ /* 0x000fe20000000014 */
[----:B------:R-:W-:Y:S01]  /*6180*/  LOP3.LUT R0, R71, 0xffff0000, RZ, 0xc0, !PT ;  /* 0xffff000047007812 */ /* 0x000fe200078ec0ff */
[----:B------:R-:W-:Y:S01]  /*6190*/  FMUL R27, R47, R27 ;  /* 0x0000001b2f1b7220 */ /* 0x000fe20000400000 */
[----:B------:R-:W-:Y:S01]  /*61a0*/  F2FP.BF16.F32.PACK_AB R9, R15, R10 ;  /* 0x0000000a0f09723e */ /* 0x000fe200000010ff */
[C---:B------:R-:W-:Y:S01]  /*61b0*/  FFMA R21, R49.reuse, R2, R21 ;  /* 0x0000000231157223 */ /* 0x040fe20000000015 */
[C---:B------:R-:W-:Y:S01]  /*61c0*/  FFMA R22, R49.reuse, R3, R22 ;  /* 0x0000000331167223 */ /* 0x040fe20000000016 */
[----:B------:R-:W-:Y:S01]  /*61d0*/  FFMA R27, R49, R0, R27 ;  /* 0x00000000311b7223 */ /* 0x000fe2000000001b */
[C---:B------:R-:W-:Y:S01]  /*61e0*/  SHF.L.U32 R2, R76.reuse, 0x10, RZ ;  /* 0x000000104c027819 */ /* 0x040fe200000006ff */
[C---:B------:R-:W-:Y:S01]  /*61f0*/  FMUL R31, R47.reuse, R31 ;  /* 0x0000001f2f1f7220 */ /* 0x040fe20000400000 */
[----:B------:R-:W-:Y:S01]  /*6200*/  LOP3.LUT R0, R76, 0xffff0000, RZ, 0xc0, !PT ;  /* 0xffff00004c007812 */ /* 0x000fe200078ec0ff */
[----:B------:R-:W-:Y:S01]  /*6210*/  FMUL R35, R47, R35 ;  /* 0x000000232f237220 */ /* 0x000fe20000400000 */
[----:B------:R-:W-:Y:S01]  /*6220*/  SHF.L.U32 R3, R77, 0x10, RZ ;  /* 0x000000104d037819 */ /* 0x000fe200000006ff */
[----:B------:R-:W-:Y:S01]  /*6230*/  FFMA R24, R49, R2, R24 ;  /* 0x0000000231187223 */ /* 0x000fe20000000018 */
[----:B------:R-:W-:Y:S01]  /*6240*/  F2FP.BF16.F32.PACK_AB R10, R13, R12 ;  /* 0x0000000c0d0a723e */ /* 0x000fe200000010ff */
[----:B------:R-:W-:Y:S01]  /*6250*/  FFMA R25, R49, R0, R25 ;  /* 0x0000000031197223 */ /* 0x000fe20000000019 */
[----:B------:R-:W-:Y:S01]  /*6260*/  F2FP.BF16.F32.PACK_AB R11, R19, R14 ;  /* 0x0000000e130b723e */ /* 0x000fe200000010ff */
[----:B------:R-:W-:Y:S01]  /*6270*/  FFMA R26, R49, R3, R26 ;  /* 0x00000003311a7223 */ /* 0x000fe2000000001a */
[----:B------:R-:W-:Y:S02]  /*6280*/  LOP3.LUT R0, R77, 0xffff0000, RZ, 0xc0, !PT ;  /* 0xffff00004d007812 */ /* 0x000fe400078ec0ff */
[C---:B------:R-:W-:Y:S01]  /*6290*/  SHF.L.U32 R2, R78.reuse, 0x10, RZ ;  /* 0x000000104e027819 */ /* 0x040fe200000006ff */
[----:B------:R1:W-:Y:S01]  /*62a0*/  STS.128 [R66+0x10], R8 ;  /* 0x0000100842007388 */ /* 0x0003e20000000c00 */
[----:B------:R-:W-:Y:S01]  /*62b0*/  LOP3.LUT R3, R78, 0xffff0000, RZ, 0xc0, !PT ;  /* 0xffff00004e037812 */ /* 0x000fe200078ec0ff */
[----:B------:R-:W-:Y:S01]  /*62c0*/  FFMA R31, R49, R0, R31 ;  /* 0x00000000311f7223 */ /* 0x000fe2000000001f */
[----:B------:R-:W-:Y:S01]  /*62d0*/  SHF.L.U32 R4, R79, 0x10, RZ ;  /* 0x000000104f047819 */ /* 0x000fe200000006ff */
[----:B------:R-:W-:Y:S01]  /*62e0*/  FFMA R28, R49, R2, R28 ;  /* 0x00000002311c7223 */ /* 0x000fe2000000001c */
[----:B------:R-:W-:Y:S01]  /*62f0*/  F2FP.BF16.F32.PACK_AB R16, R17, R16 ;  /* 0x000000101110723e */ /* 0x000fe200000010ff */
[----:B------:R-:W-:Y:S01]  /*6300*/  FFMA R29, R49, R3, R29 ;  /* 0x00000003311d7223 */ /* 0x000fe2000000001d */
[----:B------:R-:W-:Y:S01]  /*6310*/  LOP3.LUT R5, R79, 0xffff0000, RZ, 0xc0, !PT ;  /* 0xffff00004f057812 */ /* 0x000fe200078ec0ff */
[----:B------:R-:W-:Y:S01]  /*6320*/  FFMA R30, R49, R4, R30 ;  /* 0x00000004311e7223 */ /* 0x000fe2000000001e */
[----:B------:R-:W-:Y:S02]  /*6330*/  F2FP.BF16.F32.PACK_AB R17, R23, R18 ;  /* 0x000000121711723e */ /* 0x000fe400000010ff */
[----:B------:R-:W-:Y:S01]  /*6340*/  F2FP.BF16.F32.PACK_AB R18, R21, R20 ;  /* 0x000000141512723e */ /* 0x000fe200000010ff */
[----:B------:R-:W-:Y:S01]  /*6350*/  FFMA R35, R49, R5, R35 ;  /* 0x0000000531237223 */ /* 0x000fe20000000023 */
[----:B------:R-:W-:Y:S02]  /*6360*/  F2FP.BF16.F32.PACK_AB R19, R27, R22 ;  /* 0x000000161b13723e */ /* 0x000fe400000010ff */
[----:B------:R-:W-:Y:S02]  /*6370*/  F2FP.BF16.F32.PACK_AB R24, R25, R24 ;  /* 0x000000181918723e */ /* 0x000fe400000010ff */
[----:B------:R-:W-:Y:S01]  /*6380*/  F2FP.BF16.F32.PACK_AB R25, R31, R26 ;  /* 0x0000001a1f19723e */ /* 0x000fe200000010ff */
[----:B------:R1:W-:Y:S01]  /*6390*/  STS.128 [R65+0x20], R16 ;  /* 0x0000201041007388 */ /* 0x0003e20000000c00 */
[----:B------:R-:W-:Y:S02]  /*63a0*/  F2FP.BF16.F32.PACK_AB R26, R29, R28 ;  /* 0x0000001c1d1a723e */ /* 0x000fe400000010ff */
[----:B------:R-:W-:Y:S05]  /*63b0*/  F2FP.BF16.F32.PACK_AB R27, R35, R30 ;  /* 0x0000001e231b723e */ /* 0x000fea00000010ff */
[----:B------:R1:W-:Y:S01]  /*63c0*/  STS.128 [R64+0x10], R24 ;  /* 0x0000101840007388 */ /* 0x0003e20000000c00 */
[----:B------:R-:W-:Y:S01]  /*63d0*/  @!PT LDS RZ, [RZ] ;  /* 0x00000000fffff984 */ /* 0x000fe20000000800 */
[----:B------:R-:W-:Y:S01]  /*63e0*/  @!PT LDS RZ, [RZ] ;  /* 0x00000000fffff984 */ /* 0x000fe20000000800 */
[----:B------:R-:W-:Y:S01]  /*63f0*/  @!PT LDS RZ, [RZ] ;  /* 0x00000000fffff984 */ /* 0x000fe20000000800 */
[----:B------:R-:W-:Y:S01]  /*6400*/  @!PT LDS RZ, [RZ] ;  /* 0x00000000fffff984 */ /* 0x000fe20000000800 */
[----:B------:R2:W-:Y:S07]  /*6410*/  MEMBAR.ALL.CTA ;  /* 0x0000000000007992 */ /* 0x0005ee0000008000 */
[----:B--2---:R-:W2:Y:S02]  /*6420*/  FENCE.VIEW.ASYNC.S ;  /* 0x00000000000073c6 */ /* 0x004ea40000000000 */
[----:B--2---:R-:W-:Y:S06]  /*6430*/  BAR.SYNC.DEFER_BLOCKING 0x1, 0x80 ;  /* 0x0042000000007b1d */ /* 0x004fec0000010000 */
[----:B------:R-:W-:Y:S05]  /*6440*/  @P0 BRA `(.L_x_93) ;  /* 0x00000000001c0947 */ /* 0x000fea0003800000 */
[----:B------:R-:W-:Y:S01]  /*6450*/  R2UR UR4, R72 ;  /* 0x00000000480472ca */ /* 0x000fe200000e0000 */
[----:B------:R-:W-:Y:S01]  /*6460*/  UIADD3 UR6, UP0, UPT, UR54, 0x680, URZ ;  /* 0x0000068036067890 */ /* 0x000fe2000ff1e0ff */
[----:B------:R-:W-:Y:S03]  /*6470*/  UMOV UR43, UR36 ;  /* 0x00000024002b7c82 */ /* 0x000fe60008000000 */
[----:B------:R-:W-:Y:S08]  /*6480*/  UIADD3.X UR7, UPT, UPT, URZ, UR55, URZ, UP0, !UPT ;  /* 0x00000037ff077290 */ /* 0x000ff000087fe4ff */
[----:B------:R-:W-:Y:S09]  /*6490*/  UIADD3 UR40, UPT, UPT, UR48, 0x200, UR4 ;  /* 0x0000020030287890 */ /* 0x000ff2000fffe004 */
[----:B------:R2:W-:Y:S02]  /*64a0*/  UTMASTG.3D [UR40], [UR6] ;  /* 0x00000028060073b5 */ /* 0x0005e40008010000 */
[----:B--2---:R0:W-:Y:S02]  /*64b0*/  UTMACMDFLUSH ;  /* 0x00000000000079b7 */ /* 0x0041e40000000000 */
.L_x_93:
[----:B------:R-:W-:Y:S05]  /*64c0*/  BSYNC.RECONVERGENT B0 ;  /* 0x0000000000007941 */ /* 0x000fea0003800200 */
.L_x_92:
[----:B------:R-:W-:Y:S01]  /*64d0*/  UIADD3 UR40, UPT, UPT, UR56, 0x1, URZ ;  /* 0x0000000138287890 */ /* 0x000fe2000fffe0ff */
[----:B------:R-:W-:Y:S03]  /*64e0*/  BSSY.RECONVERGENT B0, `(.L_x_94) ;  /* 0x0000005000007945 */ /* 0x000fe60003800200 */
[----:B------:R-:W-:Y:S04]  /*64f0*/  UISETP.NE.AND UP0, UPT, UR40, 0x3, UPT ;  /* 0x000000032800788c */ /* 0x000fe8000bf05270 */
[----:B------:R-:W-:Y:S01]  /*6500*/  USEL UR43, UR40, URZ, UP0 ;  /* 0x000000ff282b7287 */ /* 0x000fe20008000000 */
[----:B------:R-:W-:Y:S11]  /*6510*/  @P0 BRA `(.L_x_95) ;  /* 0x0000000000040947 */ /* 0x000ff60003800000 */
[----:B------:R-:W-:Y:S04]  /*6520*/  DEPBAR.LE SB0, 0x1 ;  /* 0x000080400000791a */ /* 0x000fe80000000000 */
.L_x_95:
[----:B------:R-:W-:Y:S05]  /*6530*/  BSYNC.RECONVERGENT B0 ;  /* 0x0000000000007941 */ /* 0x000fea0003800200 */
.L_x_94:
[----:B------:R-:W-:Y:S01]  /*6540*/  BAR.SYNC.DEFER_BLOCKING 0x1, 0x80 ;  /* 0x0042000000007b1d */ /* 0x000fe20000010000 */
[----:B------:R-:W-:Y:S01]  /*6550*/  ISETP.NE.AND P1, PT, R104, RZ, PT ;  /* 0x000000ff6800720c */ /* 0x000fe20003f25270 */
[----:B------:R-:W-:Y:S01]  /*6560*/  UISETP.NE.AND UP0, UPT, UR50, URZ, UPT ;  /* 0x000000ff3200728c */ /* 0x000fe2000bf05270 */
[----:B------:R-:W-:Y:S11]  /*6570*/  LEA R2, R74, UR48, 0x3 ;  /* 0x000000304a027c11 */ /* 0x000ff6000f8e18ff */
[----:B------:R-:W-:Y:S01]  /*6580*/  @P1 SHF.L.U32 R3, R107, 0x1f, RZ ;  /* 0x0000001f6b031819 */ /* 0x000fe200000006ff */
[----:B------:R-:W-:Y:S06]  /*6590*/  BRA.U !UP0, `(.L_x_96) ;  /* 0x0000000108247547 */ /* 0x000fec000b800000 */
[----:B------:R-:W-:Y:S01]  /*65a0*/  IMAD.U32 R4, RZ, RZ, UR49 ;  /* 0x00000031ff047e24 */ /* 0x000fe2000f8e00ff */
[----:B------:R-:W-:Y:S01]  /*65b0*/  MOV R0, UR37 ;  /* 0x0000002500007c02 */ /* 0x000fe20008000f00 */
[----:B------:R-:W-:Y:S03]  /*65c0*/  UIADD3 UR49, UPT, UPT, UR49, 0x1, URZ ;  /* 0x0000000131317890 */ /* 0x000fe6000fffe0ff */
[----:B------:R-:W-:Y:S01]  /*65d0*/  @P1 LEA R4, R4, UR48, 0x3 ;  /* 0x0000003004041c11 */ /* 0x000fe2000f8e18ff */
[----:B------:R-:W-:Y:S04]  /*65e0*/  UISETP.NE.AND UP0, UPT, UR49, 0x3, UPT ;  /* 0x000000033100788c */ /* 0x000fe8000bf05270 */
[----:B------:R-:W-:Y:S01]  /*65f0*/  @P1 VIADD R4, R4, 0x38 ;  /* 0x0000003804041836 */ /* 0x000fe20000000000 */
[----:B------:R-:W-:Y:S04]  /*6600*/  USEL UR49, UR49, URZ, UP0 ;  /* 0x000000ff31317287 */ /* 0x000fe80008000000 */
[----:B------:R-:W-:Y:S04]  /*6610*/  @P1 PRMT R0, R0, 0x654, R4 ;  /* 0x0000065400001816 */ /* 0x000fe80000000004 */
[----:B------:R2:W-:Y:S04]  /*6620*/  @P1 SYNCS.ARRIVE.TRANS64.RED.A1T0 RZ, [R0+URZ], RZ ;  /* 0x000000ff00ff19a7 */ /* 0x0005e800081004ff */
.L_x_96:
[----:B------:R-:W4:Y:S01]  /*6630*/  @P1 SYNCS.PHASECHK.TRANS64.TRYWAIT P0, [R2+URZ+0x20], R3 ;  /* 0x00002003020015a7 */ /* 0x000f2200080011ff */
[----:B------:R-:W-:Y:S01]  /*6640*/  BSSY B1, `(.L_x_97) ;  /* 0x0000015000017945 */ /* 0x000fe20003800000 */
[----:B----4-:R-:W-:Y:S03]  /*6650*/  @P1 SEL R75, RZ, 0x1, !P0 ;  /* 0x00000001ff4b1807 */ /* 0x010fe60004000000 */
[----:B------:R-:W-:Y:S05]  /*6660*/  @!P1 BRA `(.L_x_98) ;  /* 0x0000000000489947 */ /* 0x000fea0003800000 */
[----:B------:R-:W-:Y:S01]  /*6670*/  ISETP.NE.AND P1, PT, R108, RZ, PT ;  /* 0x000000ff6c00720c */ /* 0x000fe20003f25270 */
[----:B------:R-:W-:Y:S01]  /*6680*/  BSSY B0, `(.L_x_99) ;  /* 0x000000a000007945 */ /* 0x000fe20003800000 */
[----:B------:R-:W-:Y:S11]  /*6690*/  ISETP.NE.AND P0, PT, R75, RZ, PT ;  /* 0x000000ff4b00720c */ /* 0x000ff60003f05270 */
[----:B------:R-:W-:Y:S04]  /*66a0*/  @P1 IMAD R74, R74, 0x2000, R99 ;  /* 0x000020004a4a1824 */ /* 0x000fe800078e0263 */
[----:B------:R-:W-:Y:S01]  /*66b0*/  @P1 IMAD.IADD R4, R106, 0x1, R74 ;  /* 0x000000016a041824 */ /* 0x000fe200078e024a */
[----:B------:R-:W-:Y:S03]  /*66c0*/  @P1 IADD3 R3, PT, PT, R105, R74, RZ ;  /* 0x0000004a69031210 */ /* 0x000fe60007ffe0ff */
[----:B--2---:R-:W-:Y:S01]  /*66d0*/  @P1 IMAD.IADD R0, R98, 0x1, R4 ;  /* 0x0000000162001824 */ /* 0x004fe200078e0204 */
[----:B------:R-:W-:Y:S06]  /*66e0*/  @P0 BRA `(.L_x_100) ;  /* 0x00000000000c0947 */ /* 0x000fec0003800000 */
[----:B------:R-:W-:Y:S04]  /*66f0*/  SHF.L.U32 R107, R107, 0x1f, RZ ;  /* 0x0000001f6b6b7819 */ /* 0x000fe800000006ff */
[----:B------:R-:W2:Y:S02]  /*6700*/  SYNCS.PHASECHK.TRANS64.TRYWAIT P0, [R2+URZ+0x20], R107 ;  /* 0x0000206b020075a7 */ /* 0x000ea400080011ff */
[----:B--2---:R-:W-:Y:S05]  /*6710*/  @!P0 BRA `(.L_x_101) ;  /* 0x0000001400f88947 */ /* 0x004fea0003800000 */
.L_x_100:
[----:B------:R-:W-:Y:S05]  /*6720*/  BSYNC B0 ;  /* 0x0000000000007941 */ /* 0x000fea0003800000 */
.L_x_99:
[----:B------:R-:W-:Y:S11]  /*6730*/  ISETP.NE.AND P0, PT, R108, RZ, PT ;  /* 0x000000ff6c00720c */ /* 0x000ff60003f05270 */
[----:B------:R-:W-:Y:S02]  /*6740*/  @!UPT UIADD3 URZ, UPT, UPT, URZ, URZ, URZ ;  /* 0x000000fffffff290 */ /* 0x000fe4000fffe0ff */
[----:B------:R4:W1:Y:S04]  /*6750*/  @P0 LDS.128 R56, [R74] ;  /* 0x000000004a380984 */ /* 0x0008680000000c00 */
[----:B------:R4:W1:Y:S04]  /*6760*/  @P0 LDS.128 R68, [R3+0x20] ;  /* 0x0000200003440984 */ /* 0x0008680000000c00 */
[----:B------:R4:W1:Y:S04]  /*6770*/  @P0 LDS.128 R60, [R4+0x10] ;  /* 0x00001000043c0984 */ /* 0x0008680000000c00 */
[----:B------:R4:W1:Y:S02]  /*6780*/  @P0 LDS.128 R76, [R0+0x10] ;  /* 0x00001000004c0984 */ /* 0x0008640000000c00 */
.L_x_98:
[----:B------:R-:W-:Y:S05]  /*6790*/  BSYNC B1 ;  /* 0x0000000000017941 */ /* 0x000fea0003800000 */
.L_x_97:
[----:B--2-4-:R-:W-:Y:S05]  /*67a0*/  VIADD R0, R48, 0x20 ;  /* 0x0000002030007836 */ /* 0x014fea0000000000 */
[----:B------:R-:W-:Y:S04]  /*67b0*/  SHF.R.U32.HI R0, RZ, 0x15, R0 ;  /* 0x00000015ff007819 */ /* 0x000fe80000011600 */
[----:B------:R-:W-:Y:S11]  /*67c0*/  LOP3.LUT P0, RZ, R0, 0x3, R92, 0x48, !PT ;  /* 0x0000000300ff7812 */ /* 0x000ff6000780485c */
[----:B------:R-:W-:Y:S02]  /*67d0*/  @!UPT UIADD3 URZ, UPT, UPT, URZ, URZ, URZ ;  /* 0x000000fffffff290 */ /* 0x000fe4000fffe0ff */
[----:B------:R-:W-:Y:S05]  /*67e0*/  @!P0 BRA `(.L_x_102) ;  /* 0x0000000000408947 */ /* 0x000fea0003800000 */
[----:B------:R-:W2:Y:S01]  /*67f0*/  LDCU.64 UR8, c[0x4][0x70] ;  /* 0x01000e00ff0877ac */ /* 0x000ea20008000a00 */
[----:B------:R-:W-:Y:S01]  /*6800*/  MOV R3, 0x0 ;  /* 0x0000000000037802 */ /* 0x000fe20000000f00 */
[----:B------:R-:W-:Y:S02]  /*6810*/  HFMA2 R12, -RZ, RZ, 0, 5.9604644775390625e-08 ;  /* 0x00000001ff0c7431 */ /* 0x000fe400000001ff */
[----:B-1----:R-:W-:Y:S02]  /*6820*/  IMAD.MOV.U32 R8, RZ, RZ, 0x192 ;  /* 0x00000192ff087424 */ /* 0x002fe400078e00ff */
[----:B------:R-:W-:Y:S01]  /*6830*/  IMAD.MOV.U32 R13, RZ, RZ, RZ ;  /* 0x000000ffff0d7224 */ /* 0x000fe200078e00ff */
[----:B------:R-:W1:Y:S01]  /*6840*/  LDCU.64 UR6, c[0x4][0x78] ;  /* 0x01000f00ff0677ac */ /* 0x000e620008000a00 */
[----:B------:R-:W4:Y:S01]  /*6850*/  LDC.64 R2, c[0x4][R3] ;  /* 0x0100000003027b82 */ /* 0x000f220000000a00 */
[----:B------:R-:W5:Y:S01]  /*6860*/  LDCU.64 UR4, c[0x4][0x10] ;  /* 0x01000200ff0477ac */ /* 0x000f620008000a00 */
[----:B--2---:R-:W-:Y:S01]  /*6870*/  MOV R5, UR9 ;  /* 0x0000000900057c02 */ /* 0x004fe20008000f00 */
[----:B------:R-:W-:Y:S01]  /*6880*/  IMAD.U32 R4, RZ, RZ, UR8 ;  /* 0x00000008ff047e24 */ /* 0x000fe2000f8e00ff */
[----:B-1----:R-:W-:Y:S01]  /*6890*/  MOV R7, UR7 ;  /* 0x0000000700077c02 */ /* 0x002fe20008000f00 */
[----:B------:R-:W-:Y:S01]  /*68a0*/  IMAD.U32 R6, RZ, RZ, UR6 ;  /* 0x00000006ff067e24 */ /* 0x000fe2000f8e00ff */
[----:B-----5:R-:W-:Y:S01]  /*68b0*/  MOV R11, UR5 ;  /* 0x00000005000b7c02 */ /* 0x020fe20008000f00 */
[----:B------:R-:W-:Y:S02]  /*68c0*/  IMAD.U32 R10, RZ, RZ, UR4 ;  /* 0x00000004ff0a7e24 */ /* 0x000fe4000f8e00ff */
[----:B------:R-:W-:Y:S07]  /*68d0*/  LEPC R20, `(.L_x_102) ;  /* 0x000000001014794e */ /* 0x000fee0000000000 */
[----:B---34-:R-:W-:Y:S05]  /*68e0*/  CALL.ABS.NOINC R2 ;  /* 0x0000000002007343 */ /* 0x018fea0003c00000 */
.L_x_102:
[----:B------:R-:W-:Y:S01]  /*68f0*/  ISETP.NE.AND P0, PT, R100, RZ, PT ;  /* 0x000000ff6400720c */ /* 0x000fe20003f05270 */
[----:B------:R-:W-:Y:S05]  /*6900*/  WARPSYNC.ALL ;  /* 0x0000000000007948 */ /* 0x000fea0003800000 */
[----:B------:R-:W-:Y:S01]  /*6910*/  R2UR UR4, R48 ;  /* 0x00000000300472ca */ /* 0x000fe200000e0000 */
[----:B------:R-:W-:Y:S01]  /*6920*/  USHF.L.U32 UR8, UR43, 0xd, URZ ;  /* 0x0000000d2b087899 */ /* 0x000fe200080006ff */
[----:B------:R-:W-:Y:S01]  /*6930*/  R2UR UR5, R73 ;  /* 0x00000000490572ca */ /* 0x000fe200000e0000 */
[----:B------:R-:W-:Y:S01]  /*6940*/  BSSY.RECONVERGENT B0, `(.L_x_103) ;  /* 0x000008e000007945 */ /* 0x000fe20003800200 */
[C---:B-1----:R-:W-:Y:S02]  /*6950*/  SHF.L.U32 R0, R56.reuse, 0x10, RZ ;  /* 0x0000001038007819 */ /* 0x042fe400000006ff */
[----:B------:R-:W-:Y:S02]  /*6960*/  LOP3.LUT R2, R56, 0xffff0000, RZ, 0xc0, !PT ;  /* 0xffff000038027812 */ /* 0x000fe400078ec0ff */
[C---:B------:R-:W-:Y:S02]  /*6970*/  SHF.L.U32 R3, R57.reuse, 0x10, RZ ;  /* 0x0000001039037819 */ /* 0x040fe400000006ff */
[----:B------:R-:W-:Y:S02]  /*6980*/  LOP3.LUT R48, R57, 0xffff0000, RZ, 0xc0, !PT ;  /* 0xffff000039307812 */ /* 0x000fe400078ec0ff */
[C---:B------:R-:W-:Y:S01]  /*6990*/  SHF.L.U32 R50, R58.reuse, 0x10, RZ ;  /* 0x000000103a327819 */ /* 0x040fe200000006ff */
[----:B------:R-:W1:Y:S01]  /*69a0*/  LDTM.x32 R4, tmem[UR4+0x20] ;  /* 0x00002004000479ee */ /* 0x000e6200082c0000 */
[----:B------:R-:W-:Y:S01]  /*69b0*/  LOP3.LUT R51, R58, 0xffff0000, RZ, 0xc0, !PT ;  /* 0xffff00003a337812 */ /* 0x000fe200078ec0ff */
[----:B------:R-:W-:Y:S01]  /*69c0*/  NOP ;  /* 0x0000000000007918 */ /* 0x000fe20000000000 */
[C---:B------:R-:W-:Y:S01]  /*69d0*/  SHF.L.U32 R52, R59.reuse, 0x10, RZ ;  /* 0x000000103b347819 */ /* 0x040fe200000006ff */
[----:B------:R-:W-:Y:S01]  /*69e0*/  UIADD3 UR5, UPT, UPT, UR5, 0xa0, URZ ;  /* 0x000000a005057890 */ /* 0x000fe2000fffe0ff */
[----:B------:R-:W-:Y:S02]  /*69f0*/  LOP3.LUT R53, R59, 0xffff0000, RZ, 0xc0, !PT ;  /* 0xffff00003b357812 */ /* 0x000fe400078ec0ff */
[C---:B------:R-:W-:Y:S01]  /*6a00*/  SHF.L.U32 R54, R60.reuse, 0x10, RZ ;  /* 0x000000103c367819 */ /* 0x040fe200000006ff */
[----:B------:R-:W-:Y:S01]  /*6a10*/  UPRMT UR5, UR37, 0x654, UR5 ;  /* 0x0000065425057896 */ /* 0x000fe20008000005 */
[----:B------:R-:W-:Y:S02]  /*6a20*/  LOP3.LUT R55, R60, 0xffff0000, RZ, 0xc0, !PT ;  /* 0xffff00003c377812 */ /* 0x000fe400078ec0ff */
[C---:B------:R-:W-:Y:S02]  /*6a30*/  SHF.L.U32 R56, R61.reuse, 0x10, RZ ;  /* 0x000000103d387819 */ /* 0x040fe400000006ff */
[----:B------:R-:W-:Y:S02]  /*6a40*/  LOP3.LUT R57, R61, 0xffff0000, RZ, 0xc0, !PT ;  /* 0xffff00003d397812 */ /* 0x000fe400078ec0ff */
[C---:B------:R-:W-:Y:S02]  /*6a50*/  SHF.L.U32 R58, R62.reuse, 0x10, RZ ;  /* 0x000000103e3a7819 */ /* 0x040fe400000006ff */
[----:B------:R-:W-:Y:S01]  /*6a60*/  LOP3.LUT R59, R62, 0xffff0000, RZ, 0xc0, !PT ;  /* 0xffff00003e3b7812 */ /* 0x000fe200078ec0ff */
[----:B-1----:R-:W-:Y:S01]  /*6a70*/  SYNCS.ARRIVE.TRANS64.RED.A1T0 RZ, [UR5], RZ ;  /* 0x000000ffffff79a7 */ /* 0x002fe20008100405 */
[C---:B------:R-:W-:Y:S02]  /*6a80*/  SHF.L.U32 R60, R63.reuse, 0x10, RZ ;  /* 0x000000103f3c7819 */ /* 0x040fe400000006ff */
[----:B------:R-:W-:Y:S02]  /*6a90*/  LOP3.LUT R61, R63, 0xffff0000, RZ, 0xc0, !PT ;  /* 0xffff00003f3d7812 */ /* 0x000fe400078ec0ff */
[C---:B------:R-:W-:Y:S01]  /*6aa0*/  SHF.L.U32 R62, R68.reuse, 0x10, RZ ;  /* 0x00000010443e7819 */ /* 0x040fe200000006ff */
[C---:B------:R-:W-:Y:S01]  /*6ab0*/  FMUL R4, R47.reuse, R4 ;  /* 0x000000042f047220 */ /* 0x040fe20000400000 */
[----:B------:R-:W-:Y:S01]  /*6ac0*/  LOP3.LUT R63, R68, 0xffff0000, RZ, 0xc0, !PT ;  /* 0xffff0000443f7812 */ /* 0x000fe200078ec0ff */
[----:B------:R-:W-:Y:S01]  /*6ad0*/  FMUL R5, R47, R5 ;  /* 0x000000052f057220 */ /* 0x000fe20000400000 */
[----:B---3--:R-:W-:Y:S01]  /*6ae0*/  SHF.L.U32 R64, R69, 0x10, RZ ;  /* 0x0000001045407819 */ /* 0x008fe200000006ff */
[----:B------:R-:W-:Y:S01]  /*6af0*/  FMUL R6, R47, R6 ;  /* 0x000000062f067220 */ /* 0x000fe20000400000 */
[----:B------:R-:W-:Y:S01]  /*6b00*/  LOP3.LUT R65, R69, 0xffff0000, RZ, 0xc0, !PT ;  /* 0xffff000045417812 */ /* 0x000fe200078ec0ff */
[----:B------:R-:W-:Y:S01]  /*6b10*/  FMUL R7, R47, R7 ;  /* 0x000000072f077220 */ /* 0x000fe20000400000 */
[----:B------:R-:W-:Y:S01]  /*6b20*/  SHF.L.U32 R66, R70, 0x10, RZ ;  /* 0x0000001046427819 */ /* 0x000fe200000006ff */
[----:B------:R-:W-:Y:S01]  /*6b30*/  FFMA R4, R49, R0, R4 ;  /* 0x0000000031047223 */ /* 0x000fe20000000004 */
[C---:B------:R-:W-:Y:S01]  /*6b40*/  SHF.L.U32 R74, R78.reuse, 0x10, RZ ;  /* 0x000000104e4a7819 */ /* 0x040fe200000006ff */
[----:B------:R-:W-:Y:S01]  /*6b50*/  FMUL R8, R47, R8 ;  /* 0x000000082f087220 */ /* 0x000fe20000400000 */
[----:B------:R-:W-:Y:S01]  /*6b60*/  LOP3.LUT R75, R78, 0xffff0000, RZ, 0xc0, !PT ;  /* 0xffff00004e4b7812 */ /* 0x000fe200078ec0ff */
[C---:B------:R-:W-:Y:S01]  /*6b70*/  FFMA R5, R49.reuse, R2, R5 ;  /* 0x0000000231057223 */ /* 0x040fe20000000005 */
[----:B------:R-:W-:Y:S01]  /*6b80*/  LOP3.LUT R67, R70, 0xffff0000, RZ, 0xc0, !PT ;  /* 0xffff000046437812 */ /* 0x000fe200078ec0ff */
[C---:B------:R-:W-:Y:S01]  /*6b90*/  FFMA R6, R49.reuse, R3, R6 ;  /* 0x0000000331067223 */ /* 0x040fe20000000006 */
[----:B------:R-:W-:Y:S01]  /*6ba0*/  FFMA R7, R49, R48, R7 ;  /* 0x0000003031077223 */ /* 0x000fe20000000007 */
[----:B------:R-:W-:Y:S01]  /*6bb0*/  IADD3 R78, PT, PT, R99, UR8, RZ ;  /* 0x00000008634e7c10 */ /* 0x000fe2000fffe0ff */
[----:B------:R-:W-:Y:S01]  /*6bc0*/  FFMA R8, R49, R50, R8 ;  /* 0x0000003231087223 */ /* 0x000fe20000000008 */
[----:B------:R-:W-:Y:S01]  /*6bd0*/  F2FP.BF16.F32.PACK_AB R4, R5, R4 ;  /* 0x000000040504723e */ /* 0x000fe200000010ff */
[----:B------:R-:W-:Y:S01]  /*6be0*/  FMUL R9, R47, R9 ;  /* 0x000000092f097220 */ /* 0x000fe20000400000 */
[----:B------:R-:W-:Y:S01]  /*6bf0*/  F2FP.BF16.F32.PACK_AB R5, R7, R6 ;  /* 0x000000060705723e */ /* 0x000fe200000010ff */
[----:B------:R-:W-:Y:S01]  /*6c00*/  FMUL R0, R47, R10 ;  /* 0x0000000a2f007220 */ /* 0x000fe20000400000 */
[-C--:B------:R-:W-:Y:S01]  /*6c10*/  IADD3 R106, PT, PT, R106, R78.reuse, RZ ;  /* 0x0000004e6a6a7210 */ /* 0x080fe20007ffe0ff */
[----:B------:R-:W-:Y:S01]  /*6c20*/  FFMA R9, R49, R51, R9 ;  /* 0x0000003331097223 */ /* 0x000fe20000000009 */
[----:B------:R-:W-:Y:S01]  /*6c30*/  IADD3 R105, PT, PT, R105, R78, RZ ;  /* 0x0000004e69697210 */ /* 0x000fe20007ffe0ff */
[----:B------:R-:W-:Y:S01]  /*6c40*/  FFMA R0, R49, R52, R0 ;  /* 0x0000003431007223 */ /* 0x000fe20000000000 */
[C---:B------:R-:W-:Y:S01]  /*6c50*/  FMUL R2, R47.reuse, R11 ;  /* 0x0000000b2f027220 */ /* 0x040fe20000400000 */
[----:B------:R-:W-:Y:S01]  /*6c60*/  FMUL R3, R47, R12 ;  /* 0x0000000c2f037220 */ /* 0x000fe20000400000 */
[----:B------:R-:W-:Y:S01]  /*6c70*/  F2FP.BF16.F32.PACK_AB R6, R9, R8 ;  /* 0x000000080906723e */ /* 0x000fe200000010ff */
[----:B------:R-:W-:Y:S01]  /*6c80*/  FMUL R10, R47, R13 ;  /* 0x0000000d2f0a7220 */ /* 0x000fe20000400000 */
[C---:B------:R-:W-:Y:S01]  /*6c90*/  FFMA R2, R49.reuse, R53, R2 ;  /* 0x0000003531027223 */ /* 0x040fe20000000002 */
[----:B------:R-:W-:Y:S01]  /*6ca0*/  FFMA R3, R49, R54, R3 ;  /* 0x0000003631037223 */ /* 0x000fe20000000003 */
[----:B------:R-:W-:Y:S01]  /*6cb0*/  FMUL R11, R47, R14 ;  /* 0x0000000e2f0b7220 */ /* 0x000fe20000400000 */
[----:B------:R-:W-:Y:S01]  /*6cc0*/  FFMA R10, R49, R55, R10 ;  /* 0x00000037310a7223 */ /* 0x000fe2000000000a */
[C---:B------:R-:W-:Y:S01]  /*6cd0*/  FMUL R15, R47.reuse, R15 ;  /* 0x0000000f2f0f7220 */ /* 0x040fe20000400000 */
[C---:B------:R-:W-:Y:S01]  /*6ce0*/  FMUL R12, R47.reuse, R16 ;  /* 0x000000102f0c7220 */ /* 0x040fe20000400000 */
[----:B------:R-:W-:Y:S01]  /*6cf0*/  FMUL R13, R47, R17 ;  /* 0x000000112f0d7220 */ /* 0x000fe20000400000 */
[----:B------:R-:W-:Y:S01]  /*6d00*/  FFMA R11, R49, R56, R11 ;  /* 0x00000038310b7223 */ /* 0x000fe2000000000b */
[----:B------:R-:W-:Y:S01]  /*6d10*/  FMUL R14, R47, R18 ;  /* 0x000000122f0e7220 */ /* 0x000fe20000400000 */
[----:B------:R-:W-:Y:S01]  /*6d20*/  FFMA R15, R49, R57, R15 ;  /* 0x00000039310f7223 */ /* 0x000fe2000000000f */
[----:B------:R-:W-:Y:S01]  /*6d30*/  FMUL R19, R47, R19 ;  /* 0x000000132f137220 */ /* 0x000fe20000400000 */
[----:B------:R-:W-:Y:S01]  /*6d40*/  F2FP.BF16.F32.PACK_AB R7, R2, R0 ;  /* 0x000000000207723e */ /* 0x000fe200000010ff */
[----:B------:R-:W-:Y:S01]  /*6d50*/  FFMA R12, R49, R58, R12 ;  /* 0x0000003a310c7223 */ /* 0x000fe2000000000c */
[----:B------:R-:W-:Y:S01]  /*6d60*/  FMUL R16, R47, R20 ;  /* 0x000000142f107220 */ /* 0x000fe20000400000 */
[----:B------:R-:W-:Y:S01]  /*6d70*/  FFMA R13, R49, R59, R13 ;  /* 0x0000003b310d7223 */ /* 0x000fe2000000000d */
[----:B------:R-:W-:Y:S01]  /*6d80*/  FMUL R17, R47, R21 ;  /* 0x000000152f117220 */ /* 0x000fe20000400000 */
[----:B------:R1:W-:Y:S01]  /*6d90*/  STS.128 [R99+UR8], R4 ;  /* 0x0000000463007988 */ /* 0x0003e20008000c08 */
[----:B------:R-:W-:Y:S01]  /*6da0*/  SHF.L.U32 R68, R71, 0x10, RZ ;  /* 0x0000001047447819 */ /* 0x000fe200000006ff */
[----:B------:R-:W-:Y:S01]  /*6db0*/  FFMA R14, R49, R60, R14 ;  /* 0x0000003c310e7223 */ /* 0x000fe2000000000e */
[----:B------:R-:W-:Y:S01]  /*6dc0*/  LOP3.LUT R69, R71, 0xffff0000, RZ, 0xc0, !PT ;  /* 0xffff000047457812 */ /* 0x000fe200078ec0ff */
[----:B------:R-:W-:Y:S01]  /*6dd0*/  FMUL R18, R47, R22 ;  /* 0x000000162f127220 */ /* 0x000fe20000400000 */
[----:B------:R-:W-:Y:S01]  /*6de0*/  SHF.L.U32 R70, R76, 0x10, RZ ;  /* 0x000000104c467819 */ /* 0x000fe200000006ff */
[----:B------:R-:W-:Y:S01]  /*6df0*/  FFMA R19, R49, R61, R19 ;  /* 0x0000003d31137223 */ /* 0x000fe20000000013 */
[----:B------:R-:W-:Y:S01]  /*6e00*/  FMUL R23, R47, R23 ;  /* 0x000000172f177220 */ /* 0x000fe20000400000 */
[----:B------:R-:W-:Y:S01]  /*6e10*/  FFMA R16, R49, R62, R16 ;  /* 0x0000003e31107223 */ /* 0x000fe20000000010 */
[----:B------:R-:W-:Y:S01]  /*6e20*/  FMUL R20, R47, R24 ;  /* 0x000000182f147220 */ /* 0x000fe20000400000 */
[----:B------:R-:W-:Y:S01]  /*6e30*/  FFMA R17, R49, R63, R17 ;  /* 0x0000003f31117223 */ /* 0x000fe20000000011 */
[----:B------:R-:W-:Y:S01]  /*6e40*/  FMUL R21, R47, R25 ;  /* 0x000000192f157220 */ /* 0x000fe20000400000 */
[----:B------:R-:W-:Y:S01]  /*6e50*/  FFMA R18, R49, R64, R18 ;  /* 0x0000004031127223 */ /* 0x000fe20000000012 */
[----:B------:R-:W-:Y:S01]  /*6e60*/  FMUL R22, R47, R26 ;  /* 0x0000001a2f167220 */ /* 0x000fe20000400000 */
[----:B------:R-:W-:Y:S01]  /*6e70*/  F2FP.BF16.F32.PACK_AB R8, R10, R3 ;  /* 0x000000030a08723e */ /* 0x000fe200000010ff */
[----:B------:R-:W-:Y:S01]  /*6e80*/  FFMA R23, R49, R65, R23 ;  /* 0x0000004131177223 */ /* 0x000fe20000000017 */
[----:B------:R-:W-:Y:S01]  /*6e90*/  F2FP.BF16.F32.PACK_AB R9, R15, R11 ;  /* 0x0000000b0f09723e */ /* 0x000fe200000010ff */
[----:B------:R-:W-:Y:S01]  /*6ea0*/  FMUL R27, R47, R27 ;  /* 0x0000001b2f1b7220 */ /* 0x000fe20000400000 */
[----:B------:R-:W-:Y:S01]  /*6eb0*/  F2FP.BF16.F32.PACK_AB R10, R13, R12 ;  /* 0x0000000c0d0a723e */ /* 0x000fe200000010ff */
[----:B------:R-:W-:Y:S01]  /*6ec0*/  FFMA R20, R49, R66, R20 ;  /* 0x0000004231147223 */ /* 0x000fe20000000014 */
[----:B------:R-:W-:Y:S01]  /*6ed0*/  F2FP.BF16.F32.PACK_AB R11, R19, R14 ;  /* 0x0000000e130b723e */ /* 0x000fe200000010ff */
[----:B------:R-:W-:Y:S01]  /*6ee0*/  FMUL R24, R47, R28 ;  /* 0x0000001c2f187220 */ /* 0x000fe20000400000 */
[----:B------:R-:W-:Y:S01]  /*6ef0*/  LOP3.LUT R71, R76, 0xffff0000, RZ, 0xc0, !PT ;  /* 0xffff00004c477812 */ /* 0x000fe200078ec0ff */
[----:B------:R-:W-:Y:S01]  /*6f00*/  FFMA R21, R49, R67, R21 ;  /* 0x0000004331157223 */ /* 0x000fe20000000015 */
[----:B------:R-:W-:Y:S01]  /*6f10*/  SHF.L.U32 R72, R77, 0x10, RZ ;  /* 0x000000104d487819 */ /* 0x000fe200000006ff */
[----:B------:R1:W-:Y:S01]  /*6f20*/  STS.128 [R106+0x10], R8 ;  /* 0x000010086a007388 */ /* 0x0003e20000000c00 */
[----:B------:R-:W-:Y:S01]  /*6f30*/  FMUL R25, R47, R29 ;  /* 0x0000001d2f197220 */ /* 0x000fe20000400000 */
[----:B------:R-:W-:Y:S01]  /*6f40*/  FFMA R22, R49, R68, R22 ;  /* 0x0000004431167223 */ /* 0x000fe20000000016 */
[----:B------:R-:W-:Y:S01]  /*6f50*/  LOP3.LUT R73, R77, 0xffff0000, RZ, 0xc0, !PT ;  /* 0xffff00004d497812 */ /* 0x000fe200078ec0ff */
[----:B------:R-:W-:Y:S01]  /*6f60*/  FMUL R26, R47, R30 ;  /* 0x0000001e2f1a7220 */ /* 0x000fe20000400000 */
[----:B------:R-:W-:Y:S01]  /*6f70*/  FFMA R27, R49, R69, R27 ;  /* 0x00000045311b7223 */ /* 0x000fe2000000001b */
[----:B------:R-:W-:Y:S01]  /*6f80*/  FMUL R31, R47, R31 ;  /* 0x0000001f2f1f7220 */ /* 0x000fe20000400000 */
[----:B------:R-:W-:Y:S01]  /*6f90*/  FFMA R24, R49, R70, R24 ;  /* 0x0000004631187223 */ /* 0x000fe20000000018 */
[----:B------:R-:W-:Y:S01]  /*6fa0*/  FMUL R28, R47, R32 ;  /* 0x000000202f1c7220 */ /* 0x000fe20000400000 */
[----:B------:R-:W-:Y:S01]  /*6fb0*/  FFMA R25, R49, R71, R25 ;  /* 0x0000004731197223 */ /* 0x000fe20000000019 */
[----:B------:R-:W-:Y:S01]  /*6fc0*/  SHF.L.U32 R76, R79, 0x10, RZ ;  /* 0x000000104f4c7819 */ /* 0x000fe200000006ff */
[----:B------:R-:W-:Y:S01]  /*6fd0*/  FMUL R29, R47, R33 ;  /* 0x000000212f1d7220 */ /* 0x000fe20000400000 */
[----:B------:R-:W-:Y:S01]  /*6fe0*/  F2FP.BF16.F32.PACK_AB R16, R17, R16 ;  /* 0x000000101110723e */ /* 0x000fe200000010ff */
[----:B------:R-:W-:Y:S01]  /*6ff0*/  FFMA R26, R49, R72, R26 ;  /* 0x00000048311a7223 */ /* 0x000fe2000000001a */
[----:B------:R-:W-:Y:S01]  /*7000*/  LOP3.LUT R77, R79, 0xffff0000, RZ, 0xc0, !PT ;  /* 0xffff00004f4d7812 */ /* 0x000fe200078ec0ff */
[----:B------:R-:W-:Y:S01]  /*7010*/  FMUL R30, R47, R34 ;  /* 0x000000222f1e7220 */ /* 0x000fe20000400000 */
[----:B------:R-:W-:Y:S01]  /*7020*/  F2FP.BF16.F32.PACK_AB R17, R23, R18 ;  /* 0x000000121711723e */ /* 0x000fe200000010ff */
[----:B------:R-:W-:Y:S01]  /*7030*/  FFMA R31, R49, R73, R31 ;  /* 0x00000049311f7223 */ /* 0x000fe2000000001f */
[----:B------:R-:W-:Y:S01]  /*7040*/  FMUL R35, R47, R35 ;  /* 0x000000232f237220 */ /* 0x000fe20000400000 */
[----:B------:R-:W-:Y:S01]  /*7050*/  F2FP.BF16.F32.PACK_AB R18, R21, R20 ;  /* 0x000000141512723e */ /* 0x000fe200000010ff */
[----:B------:R-:W-:Y:S01]  /*7060*/  FFMA R28, R49, R74, R28 ;  /* 0x0000004a311c7223 */ /* 0x000fe2000000001c */
[----:B------:R-:W-:Y:S01]  /*7070*/  F2FP.BF16.F32.PACK_AB R19, R27, R22 ;  /* 0x000000161b13723e */ /* 0x000fe200000010ff */
[C---:B------:R-:W-:Y:S01]  /*7080*/  FFMA R29, R49.reuse, R75, R29 ;  /* 0x0000004b311d7223 */ /* 0x040fe2000000001d */
[C---:B------:R-:W-:Y:S01]  /*7090*/  FFMA R30, R49.reuse, R76, R30 ;  /* 0x0000004c311e7223 */ /* 0x040fe2000000001e */
[----:B------:R-:W-:Y:S01]  /*70a0*/  FFMA R35, R49, R77, R35 ;  /* 0x0000004d31237223 */ /* 0x000fe20000000023 */
[----:B------:R-:W-:Y:S01]  /*70b0*/  F2FP.BF16.F32.PACK_AB R24, R25, R24 ;  /* 0x000000181918723e */ /* 0x000fe200000010ff */
[----:B------:R1:W-:Y:S01]  /*70c0*/  STS.128 [R105+0x20], R16 ;  /* 0x0000201069007388 */ /* 0x0003e20000000c00 */
[----:B------:R-:W-:Y:S02]  /*70d0*/  F2FP.BF16.F32.PACK_AB R25, R31, R26 ;  /* 0x0000001a1f19723e */ /* 0x000fe400000010ff */
[----:B------:R-:W-:Y:S02]  /*70e0*/  F2FP.BF16.F32.PACK_AB R26, R29, R28 ;  /* 0x0000001c1d1a723e */ /* 0x000fe400000010ff */
[----:B------:R-:W-:Y:S02]  /*70f0*/  F2FP.BF16.F32.PACK_AB R27, R35, R30 ;  /* 0x0000001e231b723e */ /* 0x000fe400000010ff */
[----:B------:R-:W-:Y:S05]  /*7100*/  IADD3 R0, PT, PT, R98, R106, RZ ;  /* 0x0000006a62007210 */ /* 0x000fea0007ffe0ff */
        /* <DEDUP_REMOVED lines=9> */
[----:B------:R-:W-:Y:S02]  /*71a0*/  UIADD3 UR10, UP0, UPT, UR54, 0x680, URZ ;  /* 0x00000680360a7890 */ /* 0x000fe4000ff1e0ff */
[----:B------:R-:W-:Y:S02]  /*71b0*/  UIADD3 UR5, UPT, UPT, UR41, 0x20, URZ ;  /* 0x0000002029057890 */ /* 0x000fe4000fffe0ff */
[----:B------:R-:W-:Y:S02]  /*71c0*/  UIADD3 UR4, UPT, UPT, UR48, 0x200, UR8 ;  /* 0x0000020030047890 */ /* 0x000fe4000fffe008 */
[----:B------:R-:W-:Y:S01]  /*71d0*/  UIADD3.X UR11, UPT, UPT, URZ, UR55, URZ, UP0, !UPT ;  /* 0x00000037ff0b7290 */ /* 0x000fe200087fe4ff */
[----:B------:R-:W-:Y:S01]  /*71e0*/  UMOV UR6, UR42 ;  /* 0x0000002a00067c82 */ /* 0x000fe20008000000 */
[----:B------:R-:W-:Y:S07]  /*71f0*/  UMOV UR7, UR36 ;  /* 0x0000002400077c82 */ /* 0x000fee0008000000 */
[----:B------:R2:W-:Y:S02]  /*7200*/  UTMASTG.3D [UR4], [UR10] ;  /* 0x000000040a0073b5 */ /* 0x0005e40008010000 */
[----:B--2---:R0:W-:Y:S02]  /*7210*/  UTMACMDFLUSH ;  /* 0x00000000000079b7 */ /* 0x0041e40000000000 */
.L_x_104:
[----:B------:R-:W-:Y:S05]  /*7220*/  BSYNC.RECONVERGENT B0 ;  /* 0x0000000000007941 */ /* 0x000fea0003800200 */
.L_x_103:
[----:B------:R-:W-:Y:S01]  /*7230*/  UIADD3 UR43, UPT, UPT, UR43, 0x1, URZ ;  /* 0x000000012b2b7890 */ /* 0x000fe2000fffe0ff */
[----:B------:R-:W-:Y:S03]  /*7240*/  BSSY.RECONVERGENT B0, `(.L_x_105) ;  /* 0x0000008000007945 */ /* 0x000fe60003800200 */
[----:B------:R-:W-:Y:S04]  /*7250*/  UISETP.NE.AND UP0, UPT, UR43, 0x3, UPT ;  /* 0x000000032b00788c */ /* 0x000fe8000bf05270 */
[----:B------:R-:W-:Y:S02]  /*7260*/  UISETP.EQ.XOR UP1, UPT, UR40, 0x3, !UP0 ;  /* 0x000000032800788c */ /* 0x000fe4000c722a70 */
[----:B------:R-:W-:Y:S02]  /*7270*/  USEL UR56, UR43, URZ, UP0 ;  /* 0x000000ff2b387287 */ /* 0x000fe40008000000 */
[----:B------:R-:W-:Y:S04]  /*7280*/  USEL UR4, URZ, 0x1, !UP1 ;  /* 0x00000001ff047887 */ /* 0x000fe8000c800000 */
[----:B------:R-:W-:Y:S01]  /*7290*/  ULOP3.LUT UR51, UR51, UR4, URZ, 0x3c, !UPT ;  /* 0x0000000433337292 */ /* 0x000fe2000f8e3cff */
[----:B------:R-:W-:Y:S11]  /*72a0*/  @P0 BRA `(.L_x_106) ;  /* 0x0000000000040947 */ /* 0x000ff60003800000 */
[----:B------:R-:W-:Y:S04]  /*72b0*/  DEPBAR.LE SB0, 0x1 ;  /* 0x000080400000791a */ /* 0x000fe80000000000 */
.L_x_106:
[----:B------:R-:W-:Y:S05]  /*72c0*/  BSYNC.RECONVERGENT B0 ;  /* 0x0000000000007941 */ /* 0x000fea0003800200 */
.L_x_105:
[----:B------:R-:W-:Y:S01]  /*72d0*/  BAR.SYNC.DEFER_BLOCKING 0x1, 0x80 ;  /* 0x0042000000007b1d */ /* 0x000fe20000010000 */
[----:B------:R-:W-:Y:S01]  /*72e0*/  UISETP.NE.AND UP0, UPT, UR50, -0x2, UPT ;  /* 0xfffffffe3200788c */ /* 0x000fe2000bf05270 */
[----:B------:R-:W-:Y:S08]  /*72f0*/  IADD3 R45, PT, PT, R45, 0x1, RZ ;  /* 0x000000012d2d7810 */ /* 0x000ff00007ffe0ff */
[----:B------:R-:W-:Y:S05]  /*7300*/  BRA.U !UP0, `(.L_x_107) ;  /* 0x0000000108287547 */ /* 0x000fea000b800000 */
[----:B------:R-:W-:Y:S01]  /*7310*/  ISETP.NE.AND P0, PT, R104, RZ, PT ;  /* 0x000000ff6800720c */ /* 0x000fe20003f05270 */
[----:B------:R-:W-:Y:S01]  /*7320*/  IMAD.U32 R2, RZ, RZ, UR49 ;  /* 0x00000031ff027e24 */ /* 0x000fe2000f8e00ff */
[----:B------:R-:W-:Y:S01]  /*7330*/  UIADD3 UR49, UPT, UPT, UR49, 0x1, URZ ;  /* 0x0000000131317890 */ /* 0x000fe2000fffe0ff */
[----:B-1----:R-:W-:Y:S03]  /*7340*/  IMAD.U32 R0, RZ, RZ, UR37 ;  /* 0x00000025ff007e24 */ /* 0x002fe6000f8e00ff */
[----:B------:R-:W-:Y:S04]  /*7350*/  UISETP.NE.AND UP0, UPT, UR49, 0x3, UPT ;  /* 0x000000033100788c */ /* 0x000fe8000bf05270 */
[----:B------:R-:W-:Y:S03]  /*7360*/  USEL UR49, UR49, URZ, UP0 ;  /* 0x000000ff31317287 */ /* 0x000fe60008000000 */
[----:B------:R-:W-:Y:S05]  /*7370*/  @P0 LEA R2, R2, UR48, 0x3 ;  /* 0x0000003002020c11 */ /* 0x000fea000f8e18ff */
[----:B------:R-:W-:Y:S05]  /*7380*/  @P0 VIADD R2, R2, 0x38 ;  /* 0x0000003802020836 */ /* 0x000fea0000000000 */
[----:B------:R-:W-:Y:S04]  /*7390*/  @P0 PRMT R0, R0, 0x654, R2 ;  /* 0x0000065400000816 */ /* 0x000fe80000000002 */
[----:B------:R2:W-:Y:S03]  /*73a0*/  @P0 SYNCS.ARRIVE.TRANS64.RED.A1T0 RZ, [R0+URZ], RZ ;  /* 0x000000ff00ff09a7 */ /* 0x0005e600081004ff */
.L_x_107:
[----:B------:R-:W-:Y:S01]  /*73b0*/  ISETP.NE.AND P2, PT, R101, RZ, PT ;  /* 0x000000ff6500720c */ /* 0x000fe20003f45270 */
[----:B------:R-:W-:Y:S01]  /*73c0*/  UIADD3 UR50, UPT, UPT, UR50, 0x2, URZ ;  /* 0x0000000232327890 */ /* 0x000fe2000fffe0ff */
[----:B------:R-:W-:Y:S01]  /*73d0*/  ISETP.NE.AND P0, PT, R103, 0x2, PT ;  /* 0x000000026700780c */ /* 0x000fe20003f05270 */
[----:B------:R-:W-:Y:S01]  /*73e0*/  IMAD.IADD R14, R43, 0x1, R86 ;  /* 0x000000012b0e7824 */ /* 0x000fe200078e0256 */
[----:B------:R-:W-:Y:S01]  /*73f0*/  ISETP.NE.AND P1, PT, R45, 0x4, PT ;  /* 0x000000042d00780c */ /* 0x000fe20003f25270 */
[----:B------:R-:W-:Y:S01]  /*7400*/  IMAD.IADD R15, R44, 0x1, R87 ;  /* 0x000000012c0f7824 */ /* 0x000fe200078e0257 */
[----:B------:R-:W-:Y:S02]  /*7410*/  SEL R2, RZ, 0x1, P0 ;  /* 0x00000001ff027807 */ /* 0x000fe40000000000 */
[----:B-12---:R-:W-:Y:S02]  /*7420*/  SEL R0, RZ, 0x1, P1 ;  /* 0x00000001ff007807 */ /* 0x006fe40000800000 */
[----:B------:R-:W-:Y:S02]  /*7430*/  LOP3.LUT R96, R96, R2, RZ, 0x3c, !PT ;  /* 0x0000000260607212 */ /* 0x000fe400078e3cff */
[----:B------:R-:W-:Y:S02]  /*7440*/  LOP3.LUT R97, R97, R0, RZ, 0x3c, !PT ;  /* 0x0000000061617212 */ /* 0x000fe400078e3cff */
[----:B------:R-:W-:Y:S02]  /*7450*/  @P2 R2UR UR36, R95 ;  /* 0x000000005f2422ca */ /* 0x000fe400000e0000 */
[----:B------:R-:W-:Y:S02]  /*7460*/  SEL R103, R103, RZ, P0 ;  /* 0x000000ff67677207 */ /* 0x000fe40000000000 */
[----:B------:R-:W-:Y:S01]  /*7470*/  SEL R45, R45, RZ, P1 ;  /* 0x000000ff2d2d7207 */ /* 0x000fe20000800000 */
[----:B------:R-:W-:Y:S10]  /*7480*/  @P2 BRA `(.L_x_108) ;  /* 0xffffffd800042947 */ /* 0x000ff4000383ffff */
[----:B------:R-:W-:-:S09]  /*7490*/  UISETP.NE.AND UP0, UPT, UR53, URZ, UPT ;  /* 0x000000ff3500728c */ /* 0x000fd2000bf05270 */
[----:B------:R-:W-:Y:S05]  /*74a0*/  BRA.U !UP0, `(.L_x_109) ;  /* 0x0000000108487547 */ /* 0x000fea000b800000 */
[----:B------:R-:W1:Y:S02]  /*74b0*/  LDCU.64 UR4, c[0x0][0x890] ;  /* 0x00011200ff0477ac */ /* 0x000e640008000a00 */
[----:B-1----:R-:W-:-:S04]  /*74c0*/  UISETP.NE.U32.AND UP0, UPT, UR4, URZ, UPT ;  /* 0x000000ff0400728c */ /* 0x002fc8000bf05070 */
[----:B------:R-:W-:-:S09]  /*74d0*/  UISETP.NE.AND.EX UP0, UPT, UR5, URZ, UPT, UP0 ;  /* 0x000000ff0500728c */ /* 0x000fd2000bf05300 */
[----:B------:R-:W-:Y:S05]  /*74e0*/  BRA.U UP0, `(.L_x_110) ;  /* 0x00000001000c7547 */ /* 0x000fea000b800000 */
[----:B------:R-:W-:-:S13]  /*74f0*/  FSETP.NEU.AND P0, PT, R49, RZ, PT ;  /* 0x000000ff3100720b */ /* 0x000fda0003f0d000 */
[----:B------:R-:W-:Y:S05]  /*7500*/  @!P0 EXIT ;  /* 0x000000000000894d */ /* 0x000fea0003800000 */
[----:B------:R-:W-:Y:S05]  /*7510*/  BRA `(.L_x_109) ;  /* 0x00000000002c7947 */ /* 0x000fea0003800000 */
.L_x_110:
[----:B------:R-:W-:Y:S01]  /*7520*/  ISETP.NE.AND P0, PT, R102, RZ, PT ;  /* 0x000000ff6600720c */ /* 0x000fe20003f05270 */
[----:B------:R-:W-:-:S12]  /*7530*/  BSSY.RECONVERGENT B0, `(.L_x_109) ;  /* 0x0000009000007945 */ /* 0x000fd80003800200 */
[----:B------:R-:W-:Y:S05]  /*7540*/  @P0 BRA `(.L_x_111) ;  /* 0x0000000000140947 */ /* 0x000fea0003800000 */
[----:B------:R-:W1:Y:S02]  /*7550*/  LDCU.64 UR4, c[0x0][0x888] ;  /* 0x00011100ff0477ac */ /* 0x000e640008000a00 */
[----:B-1----:R-:W-:-:S04]  /*7560*/  ISETP.NE.U32.AND P0, PT, RZ, UR4, PT ;  /* 0x00000004ff007c0c */ /* 0x002fc8000bf05070 */
[----:B------:R-:W-:-:S13]  /*7570*/  ISETP.NE.AND.EX P0, PT, RZ, UR5, PT, P0 ;  /* 0x00000005ff007c0c */ /* 0x000fda000bf05300 */
[----:B------:R-:W-:Y:S05]  /*7580*/  @!P0 EXIT ;  /* 0x000000000000894d */ /* 0x000fea0003800000 */
[----:B------:R-:W-:Y:S05]  /*7590*/  BRA `(.L_x_112) ;  /* 0x0000000000087947 */ /* 0x000fea0003800000 */
.L_x_111:
[----:B------:R-:W-:-:S13]  /*75a0*/  FSETP.NEU.AND P0, PT, R49, RZ, PT ;  /* 0x000000ff3100720b */ /* 0x000fda0003f0d000 */
[----:B------:R-:W-:Y:S05]  /*75b0*/  @!P0 EXIT ;  /* 0x000000000000894d */ /* 0x000fea0003800000 */
.L_x_112:
[----:B------:R-:W-:Y:S05]  /*75c0*/  BSYNC.RECONVERGENT B0 ;  /* 0x0000000000007941 */ /* 0x000fea0003800200 */
.L_x_109:
[----:B------:R-:W-:Y:S01]  /*75d0*/  ULEA UR4, UR49, UR48, 0x3 ;  /* 0x0000003031047291 */ /* 0x000fe2000f8e18ff */
[----:B------:R-:W-:-:S04]  /*75e0*/  DEPBAR.LE SB0, 0x0 ;  /* 0x000080000000791a */ /* 0x000fc80000000000 */
[----:B------:R-:W-:-:S04]  /*75f0*/  UIADD3 UR4, UPT, UPT, UR4, 0x38, URZ ;  /* 0x0000003804047890 */ /* 0x000fc8000fffe0ff */
[----:B------:R-:W-:-:S09]  /*7600*/  UPRMT UR4, UR37, 0x654, UR4 ;  /* 0x0000065425047896 */ /* 0x000fd20008000004 */
[----:B------:R-:W-:Y:S01]  /*7610*/  SYNCS.ARRIVE.TRANS64.RED.A1T0 RZ, [UR4], RZ ;  /* 0x000000ffffff79a7 */ /* 0x000fe20008100404 */
[----:B------:R-:W-:Y:S05]  /*7620*/  EXIT ;  /* 0x000000000000794d */ /* 0x000fea0003800000 */
.L_x_19:
[----:B--2---:R2:W1:Y:S02]  /*7630*/  SYNCS.PHASECHK.TRANS64.TRYWAIT P0, [R2+URZ+0xd0], R3 ;  /* 0x0000d003020075a7 */ /* 0x00446400080011ff */
[----:B-1----:R-:W-:Y:S05]  /*7640*/  @!P0 NANOSLEEP.SYNCS 0x989680 ;  /* 0x009896800000895d */ /* 0x002fea0003900000 */
[----:B------:R-:W1:Y:S02]  /*7650*/  @!P0 SYNCS.PHASECHK.TRANS64 P0, [R2+URZ+0xd0], R3 ;  /* 0x0000d003020085a7 */ /* 0x000e6400080010ff */
[----:B-1----:R-:W-:Y:S05]  /*7660*/  @!P0 BRA `(.L_x_19) ;  /* 0xfffffffc00f08947 */ /* 0x002fea000383ffff */
[----:B------:R-:W-:Y:S05]  /*7670*/  BRA `(.L_x_113) ;  /* 0xffffff9c00c07947 */ /* 0x000fea000383ffff */
.L_x_22:
[----:B-1----:R-:W-:-:S07]  /*7680*/  MOV R2, UR33 ;  /* 0x0000002100027c02 */ /* 0x002fce0008000f00 */
.L_x_114:
[----:B-1----:R1:W2:Y:S02]  /*7690*/  SYNCS.PHASECHK.TRANS64.TRYWAIT P0, [R2+URZ+0x10], R4 ;  /* 0x00001004020075a7 */ /* 0x0022a400080011ff */
[----:B--2---:R-:W-:Y:S05]  /*76a0*/  @!P0 NANOSLEEP.SYNCS 0x989680 ;  /* 0x009896800000895d */ /* 0x004fea0003900000 */
[----:B------:R-:W2:Y:S02]  /*76b0*/  @!P0 SYNCS.PHASECHK.TRANS64 P0, [R2+URZ+0x10], R4 ;  /* 0x00001004020085a7 */ /* 0x000ea400080010ff */
[----:B--2---:R-:W-:Y:S05]  /*76c0*/  @!P0 BRA `(.L_x_114) ;  /* 0xfffffffc00f08947 */ /* 0x004fea000383ffff */
[----:B------:R-:W-:Y:S05]  /*76d0*/  BRA `(.L_x_21) ;  /* 0xffffffa000107947 */ /* 0x000fea000383ffff */
.L_x_28:
[----:B-1----:R-:W-:-:S07]  /*76e0*/  MOV R2, UR33 ;  /* 0x0000002100027c02 */ /* 0x002fce0008000f00 */
.L_x_115:
[----:B-1----:R1:W2:Y:S02]  /*76f0*/  SYNCS.PHASECHK.TRANS64.TRYWAIT P0, [R2+URZ+0x10], R4 ;  /* 0x00001004020075a7 */ /* 0x0022a400080011ff */
[----:B--2---:R-:W-:Y:S05]  /*7700*/  @!P0 NANOSLEEP.SYNCS 0x989680 ;  /* 0x009896800000895d */ /* 0x004fea0003900000 */
[----:B------:R-:W2:Y:S02]  /*7710*/  @!P0 SYNCS.PHASECHK.TRANS64 P0, [R2+URZ+0x10], R4 ;  /* 0x00001004020085a7 */ /* 0x000ea400080010ff */
[----:B--2---:R-:W-:Y:S05]  /*7720*/  @!P0 BRA `(.L_x_115) ;  /* 0xfffffffc00f08947 */ /* 0x004fea000383ffff */
[----:B------:R-:W-:Y:S05]  /*7730*/  BRA `(.L_x_27) ;  /* 0xffffffa000e87947 */ /* 0x000fea000383ffff */
.L_x_32:
[----:B-1----:R1:W2:Y:S02]  /*7740*/  SYNCS.PHASECHK.TRANS64.TRYWAIT P0, [R2+URZ+0x60], R3 ;  /* 0x00006003020075a7 */ /* 0x0022a400080011ff */
[----:B--2---:R-:W-:Y:S05]  /*7750*/  @!P0 NANOSLEEP.SYNCS 0x989680 ;  /* 0x009896800000895d */ /* 0x004fea0003900000 */
[----:B------:R-:W2:Y:S02]  /*7760*/  @!P0 SYNCS.PHASECHK.TRANS64 P0, [R2+URZ+0x60], R3 ;  /* 0x00006003020085a7 */ /* 0x000ea400080010ff */
[----:B--2---:R-:W-:Y:S05]  /*7770*/  @!P0 BRA `(.L_x_32) ;  /* 0xfffffffc00f08947 */ /* 0x004fea000383ffff */
[----:B------:R-:W-:Y:S05]  /*7780*/  BRA `(.L_x_116) ;  /* 0xffffffa400a07947 */ /* 0x000fea000383ffff */
.L_x_36:
[----:B----4-:R-:W-:-:S07]  /*7790*/  MOV R0, UR4 ;  /* 0x0000000400007c02 */ /* 0x010fce0008000f00 */
.L_x_117:
[----:B-1----:R1:W2:Y:S02]  /*77a0*/  SYNCS.PHASECHK.TRANS64.TRYWAIT P0, [R0+URZ], R2 ;  /* 0x00000002000075a7 */ /* 0x0022a400080011ff */
[----:B--2---:R-:W-:Y:S05]  /*77b0*/  @!P0 NANOSLEEP.SYNCS 0x989680 ;  /* 0x009896800000895d */ /* 0x004fea0003900000 */
[----:B------:R-:W2:Y:S02]  /*77c0*/  @!P0 SYNCS.PHASECHK.TRANS64 P0, [R0+URZ], R2 ;  /* 0x00000002000085a7 */ /* 0x000ea400080010ff */
[----:B--2---:R-:W-:Y:S05]  /*77d0*/  @!P0 BRA `(.L_x_117) ;  /* 0xfffffffc00f08947 */ /* 0x004fea000383ffff */
[----:B------:R-:W-:Y:S05]  /*77e0*/  BRA `(.L_x_118) ;  /* 0xffffffac00107947 */ /* 0x000fea000383ffff */
.L_x_39:
[----:B-1----:R1:W2:Y:S02]  /*77f0*/  SYNCS.PHASECHK.TRANS64.TRYWAIT P0, [R0+URZ+0xc0], R4 ;  /* 0x0000c004000075a7 */ /* 0x0022a400080011ff */
[----:B--2---:R-:W-:Y:S05]  /*7800*/  @!P0 NANOSLEEP.SYNCS 0x989680 ;  /* 0x009896800000895d */ /* 0x004fea0003900000 */
[----:B------:R-:W2:Y:S02]  /*7810*/  @!P0 SYNCS.PHASECHK.TRANS64 P0, [R0+URZ+0xc0], R4 ;  /* 0x0000c004000085a7 */ /* 0x000ea400080010ff */
[----:B--2---:R-:W-:Y:S05]  /*7820*/  @!P0 BRA `(.L_x_39) ;  /* 0xfffffffc00f08947 */ /* 0x004fea000383ffff */
[----:B------:R-:W-:Y:S05]  /*7830*/  BRA `(.L_x_119) ;  /* 0xffffffac006c7947 */ /* 0x000fea000383ffff */
.L_x_40:
[----:B------:R-:W-:-:S07]  /*7840*/  MOV R0, UR5 ;  /* 0x0000000500007c02 */ /* 0x000fce0008000f00 */
.L_x_120:
[----:B-1----:R1:W2:Y:S02]  /*7850*/  SYNCS.PHASECHK.TRANS64.TRYWAIT P0, [R0+URZ+0x70], R5 ;  /* 0x00007005000075a7 */ /* 0x0022a400080011ff */
[----:B--2---:R-:W-:Y:S05]  /*7860*/  @!P0 NANOSLEEP.SYNCS 0x989680 ;  /* 0x009896800000895d */ /* 0x004fea0003900000 */
[----:B------:R-:W2:Y:S02]  /*7870*/  @!P0 SYNCS.PHASECHK.TRANS64 P0, [R0+URZ+0x70], R5 ;  /* 0x00007005000085a7 */ /* 0x000ea400080010ff */
[----:B--2---:R-:W-:Y:S05]  /*7880*/  @!P0 BRA `(.L_x_120) ;  /* 0xfffffffc00f08947 */ /* 0x004fea000383ffff */
[----:B------:R-:W-:Y:S05]  /*7890*/  BRA `(.L_x_121) ;  /* 0xffffffac007c7947 */ /* 0x000fea000383ffff */
.L_x_41:
[----:B-1----:R1:W2:Y:S02]  /*78a0*/  SYNCS.PHASECHK.TRANS64.TRYWAIT P1, [R0+URZ+0x60], R4 ;  /* 0x00006004000075a7 */ /* 0x0022a400080211ff */
[----:B--2---:R-:W-:Y:S05]  /*78b0*/  @!P1 NANOSLEEP.SYNCS 0x989680 ;  /* 0x009896800000995d */ /* 0x004fea0003900000 */
[----:B------:R-:W2:Y:S02]  /*78c0*/  @!P1 SYNCS.PHASECHK.TRANS64 P1, [R0+URZ+0x60], R4 ;  /* 0x00006004000095a7 */ /* 0x000ea400080210ff */
[----:B--2---:R-:W-:Y:S05]  /*78d0*/  @!P1 BRA `(.L_x_41) ;  /* 0xfffffffc00f09947 */ /* 0x004fea000383ffff */
[----:B------:R-:W-:Y:S05]  /*78e0*/  BRA `(.L_x_122) ;  /* 0xffffffac00ac7947 */ /* 0x000fea000383ffff */
.L_x_44:
[----:B------:R-:W-:-:S07]  /*78f0*/  MOV R0, UR5 ;  /* 0x0000000500007c02 */ /* 0x000fce0008000f00 */
.L_x_123:
[----:B-1----:R1:W2:Y:S02]  /*7900*/  SYNCS.PHASECHK.TRANS64.TRYWAIT P0, [R0+URZ+0x70], R2 ;  /* 0x00007002000075a7 */ /* 0x0022a400080011ff */
[----:B--2---:R-:W-:Y:S05]  /*7910*/  @!P0 NANOSLEEP.SYNCS 0x989680 ;  /* 0x009896800000895d */ /* 0x004fea0003900000 */
[----:B------:R-:W2:Y:S02]  /*7920*/  @!P0 SYNCS.PHASECHK.TRANS64 P0, [R0+URZ+0x70], R2 ;  /* 0x00007002000085a7 */ /* 0x000ea400080010ff */
[----:B--2---:R-:W-:Y:S05]  /*7930*/  @!P0 BRA `(.L_x_123) ;  /* 0xfffffffc00f08947 */ /* 0x004fea000383ffff */
[----:B------:R-:W-:Y:S05]  /*7940*/  BRA `(.L_x_43) ;  /* 0xffffffb000007947 */ /* 0x000fea000383ffff */
.L_x_51:
[----:B-1----:R1:W2:Y:S02]  /*7950*/  SYNCS.PHASECHK.TRANS64.TRYWAIT P1, [R0+URZ+0x60], R2 ;  /* 0x00006002000075a7 */ /* 0x0022a400080211ff */
[----:B--2---:R-:W-:Y:S05]  /*7960*/  @!P1 NANOSLEEP.SYNCS 0x989680 ;  /* 0x009896800000995d */ /* 0x004fea0003900000 */
[----:B------:R-:W2:Y:S02]  /*7970*/  @!P1 SYNCS.PHASECHK.TRANS64 P1, [R0+URZ+0x60], R2 ;  /* 0x00006002000095a7 */ /* 0x000ea400080210ff */
[----:B--2---:R-:W-:Y:S05]  /*7980*/  @!P1 BRA `(.L_x_51) ;  /* 0xfffffffc00f09947 */ /* 0x004fea000383ffff */
[----:B------:R-:W-:Y:S05]  /*7990*/  BRA `(.L_x_124) ;  /* 0xffffffb400907947 */ /* 0x000fea000383ffff */
.L_x_52:
[----:B------:R-:W-:-:S07]  /*79a0*/  MOV R2, UR6 ;  /* 0x0000000600027c02 */ /* 0x000fce0008000f00 */
.L_x_125:
[----:B-1----:R1:W2:Y:S02]  /*79b0*/  SYNCS.PHASECHK.TRANS64.TRYWAIT P0, [R2+URZ+0xa0], R0 ;  /* 0x0000a000020075a7 */ /* 0x0022a400080011ff */
[----:B--2---:R-:W-:Y:S05]  /*79c0*/  @!P0 NANOSLEEP.SYNCS 0x989680 ;  /* 0x009896800000895d */ /* 0x004fea0003900000 */
[----:B------:R-:W2:Y:S02]  /*79d0*/  @!P0 SYNCS.PHASECHK.TRANS64 P0, [R2+URZ+0xa0], R0 ;  /* 0x0000a000020085a7 */ /* 0x000ea400080010ff */
[----:B--2---:R-:W-:Y:S05]  /*79e0*/  @!P0 BRA `(.L_x_125) ;  /* 0xfffffffc00f08947 */ /* 0x004fea000383ffff */
[----:B------:R-:W-:Y:S05]  /*79f0*/  BRA `(.L_x_126) ;  /* 0xffffffb400c87947 */ /* 0x000fea000383ffff */
.L_x_55:
[----:B------:R-:W-:Y:S07]  /*7a00*/  MOV R0, UR11 ;  /* 0x0000000b00007c02 */ /* 0x000fee0008000f00 */
.L_x_127:
[----:B-1----:R1:W2:Y:S02]  /*7a10*/  SYNCS.PHASECHK.TRANS64.TRYWAIT P0, [R0+URZ], R2 ;  /* 0x00000002000075a7 */ /* 0x0022a400080011ff */
[----:B--2---:R-:W-:Y:S05]  /*7a20*/  @!P0 NANOSLEEP.SYNCS 0x989680 ;  /* 0x009896800000895d */ /* 0x004fea0003900000 */
[----:B------:R-:W2:Y:S02]  /*7a30*/  @!P0 SYNCS.PHASECHK.TRANS64 P0, [R0+URZ], R2 ;  /* 0x00000002000085a7 */ /* 0x000ea400080010ff */
[----:B--2---:R-:W-:Y:S05]  /*7a40*/  @!P0 BRA `(.L_x_127) ;  /* 0xfffffffc00f08947 */ /* 0x004fea000383ffff */
[----:B------:R-:W-:Y:S05]  /*7a50*/  BRA `(.L_x_54) ;  /* 0xffffffb400e47947 */ /* 0x000fea000383ffff */
.L_x_58:
[----:B------:R-:W-:-:S07]  /*7a60*/  MOV R0, UR6 ;  /* 0x0000000600007c02 */ /* 0x000fce0008000f00 */
.L_x_128:
[----:B--2---:R2:W4:Y:S02]  /*7a70*/  SYNCS.PHASECHK.TRANS64.TRYWAIT P0, [R0+URZ], R2 ;  /* 0x00000002000075a7 */ /* 0x00452400080011ff */
[----:B----4-:R-:W-:Y:S05]  /*7a80*/  @!P0 NANOSLEEP.SYNCS 0x989680 ;  /* 0x009896800000895d */ /* 0x010fea0003900000 */
[----:B------:R-:W4:Y:S02]  /*7a90*/  @!P0 SYNCS.PHASECHK.TRANS64 P0, [R0+URZ], R2 ;  /* 0x00000002000085a7 */ /* 0x000f2400080010ff */
[----:B----4-:R-:W-:Y:S05]  /*7aa0*/  @!P0 BRA `(.L_x_128) ;  /* 0xfffffffc00f08947 */ /* 0x010fea000383ffff */
[----:B------:R-:W-:Y:S05]  /*7ab0*/  BRA `(.L_x_129) ;  /* 0xffffffbc00107947 */ /* 0x000fea000383ffff */
.L_x_59:
[----:B------:R-:W-:-:S07]  /*7ac0*/  MOV R0, UR6 ;  /* 0x0000000600007c02 */ /* 0x000fce0008000f00 */
.L_x_130:
[----:B-1----:R1:W2:Y:S02]  /*7ad0*/  SYNCS.PHASECHK.TRANS64.TRYWAIT P0, [R0+URZ], R3 ;  /* 0x00000003000075a7 */ /* 0x0022a400080011ff */
[----:B--2---:R-:W-:Y:S05]  /*7ae0*/  @!P0 NANOSLEEP.SYNCS 0x989680 ;  /* 0x009896800000895d */ /* 0x004fea0003900000 */
[----:B------:R-:W2:Y:S02]  /*7af0*/  @!P0 SYNCS.PHASECHK.TRANS64 P0, [R0+URZ], R3 ;  /* 0x00000003000085a7 */ /* 0x000ea400080010ff */
[----:B--2---:R-:W-:Y:S05]  /*7b00*/  @!P0 BRA `(.L_x_130) ;  /* 0xfffffffc00f08947 */ /* 0x004fea000383ffff */
[----:B------:R-:W-:Y:S05]  /*7b10*/  BRA `(.L_x_131) ;  /* 0xffffffbc001c7947 */ /* 0x000fea000383ffff */
.L_x_60:
[----:B------:R-:W-:-:S07]  /*7b20*/  MOV R0, UR6 ;  /* 0x0000000600007c02 */ /* 0x000fce0008000f00 */
.L_x_132:
[----:B-1----:R1:W2:Y:S02]  /*7b30*/  SYNCS.PHASECHK.TRANS64.TRYWAIT P0, [R0+URZ], R3 ;  /* 0x00000003000075a7 */ /* 0x0022a400080011ff */
[----:B--2---:R-:W-:Y:S05]  /*7b40*/  @!P0 NANOSLEEP.SYNCS 0x989680 ;  /* 0x009896800000895d */ /* 0x004fea0003900000 */
[----:B------:R-:W2:Y:S02]  /*7b50*/  @!P0 SYNCS.PHASECHK.TRANS64 P0, [R0+URZ], R3 ;  /* 0x00000003000085a7 */ /* 0x000ea400080010ff */
[----:B--2---:R-:W-:Y:S05]  /*7b60*/  @!P0 BRA `(.L_x_132) ;  /* 0xfffffffc00f08947 */ /* 0x004fea000383ffff */
[----:B------:R-:W-:Y:S05]  /*7b70*/  BRA `(.L_x_133) ;  /* 0xffffffbc00287947 */ /* 0x000fea000383ffff */
.L_x_61:
[----:B-1----:R-:W-:-:S07]  /*7b80*/  MOV R0, UR7 ;  /* 0x0000000700007c02 */ /* 0x002fce0008000f00 */
.L_x_134:
[----:B-1----:R1:W2:Y:S02]  /*7b90*/  SYNCS.PHASECHK.TRANS64.TRYWAIT P0, [R0+URZ], R2 ;  /* 0x00000002000075a7 */ /* 0x0022a400080011ff */
[----:B--2---:R-:W-:Y:S05]  /*7ba0*/  @!P0 NANOSLEEP.SYNCS 0x989680 ;  /* 0x009896800000895d */ /* 0x004fea0003900000 */
[----:B------:R-:W2:Y:S02]  /*7bb0*/  @!P0 SYNCS.PHASECHK.TRANS64 P0, [R0+URZ], R2 ;  /* 0x00000002000085a7 */ /* 0x000ea400080010ff */
[----:B--2---:R-:W-:Y:S05]  /*7bc0*/  @!P0 BRA `(.L_x_134) ;  /* 0xfffffffc00f08947 */ /* 0x004fea000383ffff */
[----:B------:R-:W-:Y:S05]  /*7bd0*/  BRA `(.L_x_135) ;  /* 0xffffffbc00347947 */ /* 0x000fea000383ffff */
.L_x_66:
[----:B--2---:R2:W3:Y:S02]  /*7be0*/  SYNCS.PHASECHK.TRANS64.TRYWAIT P0, [R0+URZ+0x60], R2 ;  /* 0x00006002000075a7 */ /* 0x0044e400080011ff */
[----:B---3--:R-:W-:Y:S05]  /*7bf0*/  @!P0 NANOSLEEP.SYNCS 0x989680 ;  /* 0x009896800000895d */ /* 0x008fea0003900000 */
[----:B------:R-:W3:Y:S02]  /*7c00*/  @!P0 SYNCS.PHASECHK.TRANS64 P0, [R0+URZ+0x60], R2 ;  /* 0x00006002000085a7 */ /* 0x000ee400080010ff */
[----:B---3--:R-:W-:Y:S05]  /*7c10*/  @!P0 BRA `(.L_x_66) ;  /* 0xfffffffc00f08947 */ /* 0x008fea000383ffff */
[----:B------:R-:W-:Y:S05]  /*7c20*/  BRA `(.L_x_136) ;  /* 0xffffffc000307947 */ /* 0x000fea000383ffff */
.L_x_69:
[----:B------:R-:W-:Y:S07]  /*7c30*/  MOV R0, UR7 ;  /* 0x0000000700007c02 */ /* 0x000fee0008000f00 */
.L_x_137:
[----:B--2---:R2:W3:Y:S02]  /*7c40*/  SYNCS.PHASECHK.TRANS64.TRYWAIT P0, [R0+URZ+0x58], R2 ;  /* 0x00005802000075a7 */ /* 0x0044e400080011ff */
[----:B---3--:R-:W-:Y:S05]  /*7c50*/  @!P0 NANOSLEEP.SYNCS 0x989680 ;  /* 0x009896800000895d */ /* 0x008fea0003900000 */
[----:B------:R-:W3:Y:S02]  /*7c60*/  @!P0 SYNCS.PHASECHK.TRANS64 P0, [R0+URZ+0x58], R2 ;  /* 0x00005802000085a7 */ /* 0x000ee400080010ff */
[----:B---3--:R-:W-:Y:S05]  /*7c70*/  @!P0 BRA `(.L_x_137) ;  /* 0xfffffffc00f08947 */ /* 0x008fea000383ffff */
[----:B------:R-:W-:Y:S05]  /*7c80*/  BRA `(.L_x_68) ;  /* 0xffffffc400107947 */ /* 0x000fea000383ffff */
.L_x_72:
[----:B------:R-:W-:Y:S07]  /*7c90*/  MOV R0, UR15 ;  /* 0x0000000f00007c02 */ /* 0x000fee0008000f00 */
.L_x_138:
[----:B-1----:R1:W2:Y:S02]  /*7ca0*/  SYNCS.PHASECHK.TRANS64.TRYWAIT P0, [R0+URZ+0x38], R9 ;  /* 0x00003809000075a7 */ /* 0x0022a400080011ff */
[----:B--2---:R-:W-:Y:S05]  /*7cb0*/  @!P0 NANOSLEEP.SYNCS 0x989680 ;  /* 0x009896800000895d */ /* 0x004fea0003900000 */
[----:B------:R-:W2:Y:S02]  /*7cc0*/  @!P0 SYNCS.PHASECHK.TRANS64 P0, [R0+URZ+0x38], R9 ;  /* 0x00003809000085a7 */ /* 0x000ea400080010ff */
[----:B--2---:R-:W-:Y:S05]  /*7cd0*/  @!P0 BRA `(.L_x_138) ;  /* 0xfffffffc00f08947 */ /* 0x004fea000383ffff */
[----:B------:R-:W-:Y:S05]  /*7ce0*/  BRA `(.L_x_139) ;  /* 0xffffffc400887947 */ /* 0x000fea000383ffff */
.L_x_73:
[----:B------:R-:W-:Y:S07]  /*7cf0*/  MOV R0, UR13 ;  /* 0x0000000d00007c02 */ /* 0x000fee0008000f00 */
.L_x_140:
[----:B-1----:R1:W2:Y:S02]  /*7d00*/  SYNCS.PHASECHK.TRANS64.TRYWAIT P0, [R0+URZ+0x38], R14 ;  /* 0x0000380e000075a7 */ /* 0x0022a400080011ff */
[----:B--2---:R-:W-:Y:S05]  /*7d10*/  @!P0 NANOSLEEP.SYNCS 0x989680 ;  /* 0x009896800000895d */ /* 0x004fea0003900000 */
[----:B------:R-:W2:Y:S02]  /*7d20*/  @!P0 SYNCS.PHASECHK.TRANS64 P0, [R0+URZ+0x38], R14 ;  /* 0x0000380e000085a7 */ /* 0x000ea400080010ff */
[----:B--2---:R-:W-:Y:S05]  /*7d30*/  @!P0 BRA `(.L_x_140) ;  /* 0xfffffffc00f08947 */ /* 0x004fea000383ffff */
[----:B------:R-:W-:Y:S05]  /*7d40*/  BRA `(.L_x_141) ;  /* 0xffffffc800287947 */ /* 0x000fea000383ffff */
.L_x_75:
[----:B------:R-:W-:-:S07]  /*7d50*/  MOV R0, UR4 ;  /* 0x0000000400007c02 */ /* 0x000fce0008000f00 */
.L_x_142:
[----:B-1----:R1:W3:Y:S02]  /*7d60*/  SYNCS.PHASECHK.TRANS64.TRYWAIT P0, [R0+URZ], R2 ;  /* 0x00000002000075a7 */ /* 0x0022e400080011ff */
[----:B---3--:R-:W-:Y:S05]  /*7d70*/  @!P0 NANOSLEEP.SYNCS 0x989680 ;  /* 0x009896800000895d */ /* 0x008fea0003900000 */
[----:B------:R-:W3:Y:S02]  /*7d80*/  @!P0 SYNCS.PHASECHK.TRANS64 P0, [R0+URZ], R2 ;  /* 0x00000002000085a7 */ /* 0x000ee400080010ff */
[----:B---3--:R-:W-:Y:S05]  /*7d90*/  @!P0 BRA `(.L_x_142) ;  /* 0xfffffffc00f08947 */ /* 0x008fea000383ffff */
[----:B------:R-:W-:Y:S05]  /*7da0*/  BRA `(.L_x_143) ;  /* 0xffffffc800b47947 */ /* 0x000fea000383ffff */
.L_x_76:
[----:B------:R-:W-:-:S07]  /*7db0*/  MOV R0, UR4 ;  /* 0x0000000400007c02 */ /* 0x000fce0008000f00 */
.L_x_144:
[----:B-1----:R1:W3:Y:S02]  /*7dc0*/  SYNCS.PHASECHK.TRANS64.TRYWAIT P0, [R0+URZ], R2 ;  /* 0x00000002000075a7 */ /* 0x0022e400080011ff */
[----:B---3--:R-:W-:Y:S05]  /*7dd0*/  @!P0 NANOSLEEP.SYNCS 0x989680 ;  /* 0x009896800000895d */ /* 0x008fea0003900000 */
[----:B------:R-:W3:Y:S02]  /*7de0*/  @!P0 SYNCS.PHASECHK.TRANS64 P0, [R0+URZ], R2 ;  /* 0x00000002000085a7 */ /* 0x000ee400080010ff */
[----:B---3--:R-:W-:Y:S05]  /*7df0*/  @!P0 BRA `(.L_x_144) ;  /* 0xfffffffc00f08947 */ /* 0x008fea000383ffff */
[----:B------:R-:W-:Y:S05]  /*7e00*/  BRA `(.L_x_145) ;  /* 0xffffffc800c07947 */ /* 0x000fea000383ffff */
.L_x_78:
[----:B--2---:R2:W4:Y:S02]  /*7e10*/  SYNCS.PHASECHK.TRANS64.TRYWAIT P0, [R0+URZ+0x60], R2 ;  /* 0x00006002000075a7 */ /* 0x00452400080011ff */
[----:B----4-:R-:W-:Y:S05]  /*7e20*/  @!P0 NANOSLEEP.SYNCS 0x989680 ;  /* 0x009896800000895d */ /* 0x010fea0003900000 */
[----:B------:R-:W4:Y:S02]  /*7e30*/  @!P0 SYNCS.PHASECHK.TRANS64 P0, [R0+URZ+0x60], R2 ;  /* 0x00006002000085a7 */ /* 0x000f2400080010ff */
[----:B----4-:R-:W-:Y:S05]  /*7e40*/  @!P0 BRA `(.L_x_78) ;  /* 0xfffffffc00f08947 */ /* 0x010fea000383ffff */
[----:B------:R-:W-:Y:S05]  /*7e50*/  BRA `(.L_x_146) ;  /* 0xffffffcc00a47947 */ /* 0x000fea000383ffff */
.L_x_88:
[----:B-1----:R1:W3:Y:S02]  /*7e60*/  SYNCS.PHASECHK.TRANS64.TRYWAIT P1, [R0+URZ+0x20], R3 ;  /* 0x00002003000075a7 */ /* 0x0022e400080211ff */
[----:B---3--:R-:W-:Y:S05]  /*7e70*/  @!P1 NANOSLEEP.SYNCS 0x989680 ;  /* 0x009896800000995d */ /* 0x008fea0003900000 */
[----:B------:R-:W3:Y:S02]  /*7e80*/  @!P1 SYNCS.PHASECHK.TRANS64 P1, [R0+URZ+0x20], R3 ;  /* 0x00002003000095a7 */ /* 0x000ee400080210ff */
[----:B---3--:R-:W-:Y:S05]  /*7e90*/  @!P1 BRA `(.L_x_88) ;  /* 0xfffffffc00f09947 */ /* 0x008fea000383ffff */
[----:B------:R-:W-:Y:S05]  /*7ea0*/  BRA `(.L_x_87) ;  /* 0xffffffd800d47947 */ /* 0x000fea000383ffff */
.L_x_90:
[----:B-1----:R1:W4:Y:S02]  /*7eb0*/  SYNCS.PHASECHK.TRANS64.TRYWAIT P0, [R73+URZ+0x80], R2 ;  /* 0x00008002490075a7 */ /* 0x00232400080011ff */
[----:B----4-:R-:W-:Y:S05]  /*7ec0*/  @!P0 NANOSLEEP.SYNCS 0x989680 ;  /* 0x009896800000895d */ /* 0x010fea0003900000 */
[----:B------:R-:W4:Y:S02]  /*7ed0*/  @!P0 SYNCS.PHASECHK.TRANS64 P0, [R73+URZ+0x80], R2 ;  /* 0x00008002490085a7 */ /* 0x000f2400080010ff */
[----:B----4-:R-:W-:Y:S05]  /*7ee0*/  @!P0 BRA `(.L_x_90) ;  /* 0xfffffffc00f08947 */ /* 0x010fea000383ffff */
[----:B------:R-:W-:Y:S05]  /*7ef0*/  BRA `(.L_x_89) ;  /* 0xffffffdc000c7947 */ /* 0x000fea000383ffff */
.L_x_101:
[----:B--2---:R2:W4:Y:S02]  /*7f00*/  SYNCS.PHASECHK.TRANS64.TRYWAIT P0, [R2+URZ+0x20], R107 ;  /* 0x0000206b020075a7 */ /* 0x00452400080011ff */
[----:B----4-:R-:W-:Y:S05]  /*7f10*/  @!P0 NANOSLEEP.SYNCS 0x989680 ;  /* 0x009896800000895d */ /* 0x010fea0003900000 */
[----:B------:R-:W4:Y:S02]  /*7f20*/  @!P0 SYNCS.PHASECHK.TRANS64 P0, [R2+URZ+0x20], R107 ;  /* 0x0000206b020085a7 */ /* 0x000f2400080010ff */
[----:B----4-:R-:W-:Y:S05]  /*7f30*/  @!P0 BRA `(.L_x_101) ;  /* 0xfffffffc00f08947 */ /* 0x010fea000383ffff */
[----:B------:R-:W-:Y:S05]  /*7f40*/  BRA `(.L_x_100) ;  /* 0xffffffe400f47947 */ /* 0x000fea000383ffff */
        .weak           $__internal_0_$__cuda_sm10x_tcgen05_guardrail_trap_col_being_dealloced_not_returned_by_alloc
        .type           $__internal_0_$__cuda_sm10x_tcgen05_guardrail_trap_col_being_dealloced_not_returned_by_alloc,@function
        .size           $__internal_0_$__cuda_sm10x_tcgen05_guardrail_trap_col_being_dealloced_not_returned_by_alloc,($__internal_1_$__cuda_sm10x_tcgen05_guardrail_trap_phase_invalid_during_alloc - $__internal_0_$__cuda_sm10x_tcgen05_guardrail_trap_col_being_dealloced_not_returned_by_alloc)
$__internal_0_$__cuda_sm10x_tcgen05_guardrail_trap_col_being_dealloced_not_returned_by_alloc:
[----:B------:R-:W-:Y:S05]  /*7f50*/  BPT.TRAP 0x1 ;  /* 0x000000040000795c */ /* 0x000fea0000300000 */
[----:B------:R-:W-:-:S04]  /*7f60*/  HFMA2 R3, -RZ, RZ, 0, 0 ;  /* 0x00000000ff037431 */ /* 0x000fc800000001ff */
[----:B------:R-:W-:Y:S05]  /*7f70*/  RET.REL.NODEC R2 `(_ZN7cutlass13device_kernelINS_4gemm6kernel13GemmUniversalIN4cute5tupleIJiiiiEEENS1_10collective13CollectiveMmaINS1_35MainloopSm100TmaUmmaWarpSpecializedILi2ELi2ELi4ENS5_IJNS4_1CILi1EEESB_SB_EEEEENS5_IJNSA_ILi128EEENSA_ILi64EEESE_EEENS_10bfloat16_tENS5_IJlSB_lEEESH_SI_NS4_8TiledMMAINS4_8MMA_AtomIJNS4_20SM100_MMA_F16BF16_SSISH_SH_fLi128ELi64ELNS4_4UMMA5MajorE0ELSN_0ELNSM_7ScaleInE0ELSO_0EEEEEENS4_6LayoutISC_NS5_IJNSA_ILi0EEESS_SS_EEEEENS5_IJNS4_10UnderscoreESV_SV_EEEEENS4_13SM90_TMA_LOADENS4_14ComposedLayoutINS4_7SwizzleILi3ELi4ELi3EEENS4_18smem_ptr_flag_bitsILi16EEENSR_INS5_IJNSA_ILi8EEESF_EEENS5_IJSF_SB_EEEEEEEvNS4_8identityESY_S18_vS19_EENS_8epilogue10collective18CollectiveEpilogueINS1B_23Sm100TmaWarpSpecializedILi3ELi2ELi32ELb1ELb0EEEJSG_NS5_IJNSR_ISE_SB_EENSR_INSA_ILi32EEESB_EEEEESH_SI_SH_SI_NS1B_6fusion15FusionCallbacksIS1F_NS1K_17LinearCombinationISH_fSH_fLNS_15FloatRoundStyleE2EEESG_S1J_JEEENS4_5SM1004TMEM4LOAD26SM100_TMEM_LOAD_32dp32b32xESY_NSZ_INS10_ILi2ELi4ELi3EEES13_NSR_INS5_IJS14_S1H_EEENS5_IJS1H_SB_EEEEEEENS4_39AutoVectorizingCopyWithAssumedAlignmentILi128EEENS4_14SM90_TMA_STOREES1Y_S20_S20_EEEvvEEEEvNT_6ParamsE) ;  /* 0xffffff8002207950 */ /* 0x000fea0003c3ffff */
        .weak           $__internal_1_$__cuda_sm10x_tcgen05_guardrail_trap_phase_invalid_during_alloc
        .type           $__internal_1_$__cuda_sm10x_tcgen05_guardrail_trap_phase_invalid_during_alloc,@function
        .size           $__internal_1_$__cuda_sm10x_tcgen05_guardrail_trap_phase_invalid_during_alloc,($__internal_2_$__cuda_sm10x_tcgen05_guardrail_trap_unallocated_columns_being_dealloced - $__internal_1_$__cuda_sm10x_tcgen05_guardrail_trap_phase_invalid_during_alloc)
$__internal_1_$__cuda_sm10x_tcgen05_guardrail_trap_phase_invalid_during_alloc:
[----:B------:R-:W-:Y:S05]  /*7f80*/  BPT.TRAP 0x1 ;  /* 0x000000040000795c */ /* 0x000fea0000300000 */
[----:B------:R-:W-:-:S04]  /*7f90*/  MOV R3, 0x0 ;  /* 0x0000000000037802 */ /* 0x000fc80000000f00 */
[----:B------:R-:W-:Y:S05]  /*7fa0*/  RET.REL.NODEC R2 `(_ZN7cutlass13device_kernelINS_4gemm6kernel13GemmUniversalIN4cute5tupleIJiiiiEEENS1_10collective13CollectiveMmaINS1_35MainloopSm100TmaUmmaWarpSpecializedILi2ELi2ELi4ENS5_IJNS4_1CILi1EEESB_SB_EEEEENS5_IJNSA_ILi128EEENSA_ILi64EEESE_EEENS_10bfloat16_tENS5_IJlSB_lEEESH_SI_NS4_8TiledMMAINS4_8MMA_AtomIJNS4_20SM100_MMA_F16BF16_SSISH_SH_fLi128ELi64ELNS4_4UMMA5MajorE0ELSN_0ELNSM_7ScaleInE0ELSO_0EEEEEENS4_6LayoutISC_NS5_IJNSA_ILi0EEESS_SS_EEEEENS5_IJNS4_10UnderscoreESV_SV_EEEEENS4_13SM90_TMA_LOADENS4_14ComposedLayoutINS4_7SwizzleILi3ELi4ELi3EEENS4_18smem_ptr_flag_bitsILi16EEENSR_INS5_IJNSA_ILi8EEESF_EEENS5_IJSF_SB_EEEEEEEvNS4_8identityESY_S18_vS19_EENS_8epilogue10collective18CollectiveEpilogueINS1B_23Sm100TmaWarpSpecializedILi3ELi2ELi32ELb1ELb0EEEJSG_NS5_IJNSR_ISE_SB_EENSR_INSA_ILi32EEESB_EEEEESH_SI_SH_SI_NS1B_6fusion15FusionCallbacksIS1F_NS1K_17LinearCombinationISH_fSH_fLNS_15FloatRoundStyleE2EEESG_S1J_JEEENS4_5SM1004TMEM4LOAD26SM100_TMEM_LOAD_32dp32b32xESY_NSZ_INS10_ILi2ELi4ELi3EEES13_NSR_INS5_IJS14_S1H_EEENS5_IJS1H_SB_EEEEEEENS4_39AutoVectorizingCopyWithAssumedAlignmentILi128EEENS4_14SM90_TMA_STOREES1Y_S20_S20_EEEvvEEEEvNT_6ParamsE) ;  /* 0xffffff8002147950 */ /* 0x000fea0003c3ffff */
        .weak           $__internal_2_$__cuda_sm10x_tcgen05_guardrail_trap_unallocated_columns_being_dealloced
        .type           $__internal_2_$__cuda_sm10x_tcgen05_guardrail_trap_unallocated_columns_being_dealloced,@function
        .size           $__internal_2_$__cuda_sm10x_tcgen05_guardrail_trap_unallocated_columns_being_dealloced,(.L_x_148 - $__internal_2_$__cuda_sm10x_tcgen05_guardrail_trap_unallocated_columns_being_dealloced)
$__internal_2_$__cuda_sm10x_tcgen05_guardrail_trap_unallocated_columns_being_dealloced:
[----:B------:R-:W-:Y:S05]  /*7fb0*/  BPT.TRAP 0x1 ;  /* 0x000000040000795c */ /* 0x000fea0000300000 */
[----:B------:R-:W-:-:S04]  /*7fc0*/  HFMA2 R3, -RZ, RZ, 0, 0 ;  /* 0x00000000ff037431 */ /* 0x000fc800000001ff */
[----:B------:R-:W-:Y:S05]  /*7fd0*/  RET.REL.NODEC R2 `(_ZN7cutlass13device_kernelINS_4gemm6kernel13GemmUniversalIN4cute5tupleIJiiiiEEENS1_10collective13CollectiveMmaINS1_35MainloopSm100TmaUmmaWarpSpecializedILi2ELi2ELi4ENS5_IJNS4_1CILi1EEESB_SB_EEEEENS5_IJNSA_ILi128EEENSA_ILi64EEESE_EEENS_10bfloat16_tENS5_IJlSB_lEEESH_SI_NS4_8TiledMMAINS4_8MMA_AtomIJNS4_20SM100_MMA_F16BF16_SSISH_SH_fLi128ELi64ELNS4_4UMMA5MajorE0ELSN_0ELNSM_7ScaleInE0ELSO_0EEEEEENS4_6LayoutISC_NS5_IJNSA_ILi0EEESS_SS_EEEEENS5_IJNS4_10UnderscoreESV_SV_EEEEENS4_13SM90_TMA_LOADENS4_14ComposedLayoutINS4_7SwizzleILi3ELi4ELi3EEENS4_18smem_ptr_flag_bitsILi16EEENSR_INS5_IJNSA_ILi8EEESF_EEENS5_IJSF_SB_EEEEEEEvNS4_8identityESY_S18_vS19_EENS_8epilogue10collective18CollectiveEpilogueINS1B_23Sm100TmaWarpSpecializedILi3ELi2ELi32ELb1ELb0EEEJSG_NS5_IJNSR_ISE_SB_EENSR_INSA_ILi32EEESB_EEEEESH_SI_SH_SI_NS1B_6fusion15FusionCallbacksIS1F_NS1K_17LinearCombinationISH_fSH_fLNS_15FloatRoundStyleE2EEESG_S1J_JEEENS4_5SM1004TMEM4LOAD26SM100_TMEM_LOAD_32dp32b32xESY_NSZ_INS10_ILi2ELi4ELi3EEES13_NSR_INS5_IJS14_S1H_EEENS5_IJS1H_SB_EEEEEEENS4_39AutoVectorizingCopyWithAssumedAlignmentILi128EEENS4_14SM90_TMA_STOREES1Y_S20_S20_EEEvvEEEEvNT_6ParamsE) ;  /* 0xffffff8002087950 */ /* 0x000fea0003c3ffff */
.L_x_147:
[----:B------:R-:W-:-:S00]  /*7fe0*/  BRA `(.L_x_147) ;  /* 0xfffffffc00fc7947 */ /* 0x000fc0000383ffff */
[----:B------:R-:W-:-:S00]  /*7ff0*/  NOP ;  /* 0x0000000000007918 */ /* 0x000fc00000000000 */
        /* <DEDUP_REMOVED lines=8> */
.L_x_148:


//--------------------- .nv.global.init           --------------------------
	.section	.nv.global.init,"aw",@progbits
.nv.global.init:
	.type		$str$27,@object
	.size		$str$27,($str$28 - $str$27)
$str$27:
        /*0000*/ 	.byte	0x28, 0x61, 0x64, 0x64, 0x72, 0x65, 0x73, 0x73, 0x20, 0x26, 0x20, 0x6d, 0x61, 0x73, 0x6b, 0x29
        /*0010*/ 	.byte	0x20, 0x3d, 0x3d, 0x20, 0x30, 0x00
	.type		$str$28,@object
	.size		$str$28,($str$26 - $str$28)
$str$28:
        /*0016*/ 	.byte	0x2f, 0x74, 0x6d, 0x70, 0x2f, 0x63, 0x75, 0x74, 0x6c, 0x61, 0x73, 0x73, 0x5f, 0x73, 0x77, 0x65
        /*0026*/ 	.byte	0x65, 0x70, 0x5f, 0x73, 0x72, 0x63, 0x2f, 0x69, 0x6e, 0x63, 0x6c, 0x75, 0x64, 0x65, 0x2f, 0x63
        /*0036*/ 	.byte	0x75, 0x74, 0x65, 0x2f, 0x70, 0x6f, 0x69, 0x6e, 0x74, 0x65, 0x72, 0x5f, 0x66, 0x6c, 0x61, 0x67
        /*0046*/ 	.byte	0x67, 0x65, 0x64, 0x2e, 0x68, 0x70, 0x70, 0x00
	.type		$str$26,@object
	.size		$str$26,($str$25 - $str$26)
$str$26:
        /*004e*/ 	.byte	0x2f, 0x74, 0x6d, 0x70, 0x2f, 0x63, 0x75, 0x74, 0x6c, 0x61, 0x73, 0x73, 0x5f, 0x73, 0x77, 0x65
        /*005e*/ 	.byte	0x65, 0x70, 0x5f, 0x73, 0x72, 0x63, 0x2f, 0x69, 0x6e, 0x63, 0x6c, 0x75, 0x64, 0x65, 0x2f, 0x63
        /*006e*/ 	.byte	0x75, 0x74, 0x65, 0x2f, 0x61, 0x74, 0x6f, 0x6d, 0x2f, 0x63, 0x6f, 0x70, 0x79, 0x5f, 0x74, 0x72
        /*007e*/ 	.byte	0x61, 0x69, 0x74, 0x73, 0x5f, 0x73, 0x6d, 0x31, 0x30, 0x30, 0x2e, 0x68, 0x70, 0x70, 0x00
	.type		$str$25,@object
	.size		$str$25,(__unnamed_1 - $str$25)
$str$25:
        /*008d*/ 	.byte	0x28, 0x28, 0x75, 0x69, 0x6e, 0x74, 0x33, 0x32, 0x5f, 0x74, 0x28, 0x74, 0x68, 0x72, 0x65, 0x61
        /*009d*/ 	.byte	0x64, 0x49, 0x64, 0x78, 0x2e, 0x78, 0x29, 0x20, 0x2f, 0x20, 0x33, 0x32, 0x29, 0x20, 0x25, 0x20
        /*00ad*/ 	.byte	0x34, 0x29, 0x20, 0x3d, 0x3d, 0x20, 0x28, 0x28, 0x28, 0x74, 0x6d, 0x65, 0x6d, 0x5f, 0x61, 0x64
        /*00bd*/ 	.byte	0x64, 0x72, 0x20, 0x3e, 0x3e, 0x20, 0x31, 0x36, 0x29, 0x20, 0x2f, 0x20, 0x33, 0x32, 0x29, 0x20
        /*00cd*/ 	.byte	0x25, 0x20, 0x34, 0x29, 0x00
	.type		__unnamed_1,@object
	.size		__unnamed_1,(__unnamed_2 - __unnamed_1)
__unnamed_1:
        /*00d2*/ 	.byte	0x61, 0x75, 0x74, 0x6f, 0x20, 0x63, 0x75, 0x74, 0x65, 0x3a, 0x3a, 0x61, 0x73, 0x5f, 0x70, 0x6f
        /* <DEDUP_REMOVED lines=24> */
        /*0262*/ 	.byte	0x34, 0x30, 0x39, 0x36, 0x3e, 0x3e, 0x3e, 0x3e, 0x5d, 0x00
	.type		__unnamed_2,@object
	.size		__unnamed_2,(.L_2 - __unnamed_2)
__unnamed_2:
        /* <DEDUP_REMOVED lines=42> */
        /*050c*/ 	.byte	0x3e, 0x3e, 0x5d, 0x00
.L_2:


//--------------------- .nv.shared._ZN7cutlass13device_kernelINS_4gemm6kernel13GemmUniversalIN4cute5tupleIJiiiiEEENS1_10collective13CollectiveMmaINS1_35MainloopSm100TmaUmmaWarpSpecializedILi2ELi2ELi4ENS5_IJNS4_1CILi1EEESB_SB_EEEEENS5_IJNSA_ILi128EEENSA_ILi64EEESE_EEENS_10bfloat16_tENS5_IJlSB_lEEESH_SI_NS4_8TiledMMAINS4_8MMA_AtomIJNS4_20SM100_MMA_F16BF16_SSISH_SH_fLi128ELi64ELNS4_4UMMA5MajorE0ELSN_0ELNSM_7ScaleInE0ELSO_0EEEEEENS4_6LayoutISC_NS5_IJNSA_ILi0EEESS_SS_EEEEENS5_IJNS4_10UnderscoreESV_SV_EEEEENS4_13SM90_TMA_LOADENS4_14ComposedLayoutINS4_7SwizzleILi3ELi4ELi3EEENS4_18smem_ptr_flag_bitsILi16EEENSR_INS5_IJNSA_ILi8EEESF_EEENS5_IJSF_SB_EEEEEEEvNS4_8identityESY_S18_vS19_EENS_8epilogue10collective18CollectiveEpilogueINS1B_23Sm100TmaWarpSpecializedILi3ELi2ELi32ELb1ELb0EEEJSG_NS5_IJNSR_ISE_SB_EENSR_INSA_ILi32EEESB_EEEEESH_SI_SH_SI_NS1B_6fusion15FusionCallbacksIS1F_NS1K_17LinearCombinationISH_fSH_fLNS_15FloatRoundStyleE2EEESG_S1J_JEEENS4_5SM1004TMEM4LOAD26SM100_TMEM_LOAD_32dp32b32xESY_NSZ_INS10_ILi2ELi4ELi3EEES13_NSR_INS5_IJS14_S1H_EEENS5_IJS1H_SB_EEEEEEENS4_39AutoVectorizingCopyWithAssumedAlignmentILi128EEENS4_14SM90_TMA_STOREES1Y_S20_S20_EEEvvEEEEvNT_6ParamsE --------------------------
	.section	.nv.shared._ZN7cutlass13device_kernelINS_4gemm6kernel13GemmUniversalIN4cute5tupleIJiiiiEEENS1_10collective13CollectiveMmaINS1_35MainloopSm100TmaUmmaWarpSpecializedILi2ELi2ELi4ENS5_IJNS4_1CILi1EEESB_SB_EEEEENS5_IJNSA_ILi128EEENSA_ILi64EEESE_EEENS_10bfloat16_tENS5_IJlSB_lEEESH_SI_NS4_8TiledMMAINS4_8MMA_AtomIJNS4_20SM100_MMA_F16BF16_SSISH_SH_fLi128ELi64ELNS4_4UMMA5MajorE0ELSN_0ELNSM_7ScaleInE0ELSO_0EEEEEENS4_6LayoutISC_NS5_IJNSA_ILi0EEESS_SS_EEEEENS5_IJNS4_10UnderscoreESV_SV_EEEEENS4_13SM90_TMA_LOADENS4_14ComposedLayoutINS4_7SwizzleILi3ELi4ELi3EEENS4_18smem_ptr_flag_bitsILi16EEENSR_INS5_IJNSA_ILi8EEESF_EEENS5_IJSF_SB_EEEEEEEvNS4_8identityESY_S18_vS19_EENS_8epilogue10collective18CollectiveEpilogueINS1B_23Sm100TmaWarpSpecializedILi3ELi2ELi32ELb1ELb0EEEJSG_NS5_IJNSR_ISE_SB_EENSR_INSA_ILi32EEESB_EEEEESH_SI_SH_SI_NS1B_6fusion15FusionCallbacksIS1F_NS1K_17LinearCombinationISH_fSH_fLNS_15FloatRoundStyleE2EEESG_S1J_JEEENS4_5SM1004TMEM4LOAD26SM100_TMEM_LOAD_32dp32b32xESY_NSZ_INS10_ILi2ELi4ELi3EEES13_NSR_INS5_IJS14_S1H_EEENS5_IJS1H_SB_EEEEEEENS4_39AutoVectorizingCopyWithAssumedAlignmentILi128EEENS4_14SM90_TMA_STOREES1Y_S20_S20_EEEvvEEEEvNT_6ParamsE,"aw",@nobits
	.sectionflags	@""
	.align	16
	.zero		1024


//--------------------- .nv.shared.reserved.0     --------------------------
	.section	.nv.shared.reserved.0,"aw",@nobits
	.weak		__nv_reservedSMEM_offset_0_alias
	.size		__nv_reservedSMEM_offset_0_alias, 0, 64
	.other		__nv_reservedSMEM_offset_0_alias,@"STO_CUDA_RESERVED_SHARED STV_DEFAULT"
__nv_reservedSMEM_offset_0_alias:
	.zero		0
.nv.shared.reserved.0:
	.zero		64
	.weak		__nv_reservedSMEM_tcgen05_partition
	.type		__nv_reservedSMEM_tcgen05_partition,@object
	.size		__nv_reservedSMEM_tcgen05_partition,(.L_0 - __nv_reservedSMEM_tcgen05_partition)
__nv_reservedSMEM_tcgen05_partition:
	.zero		32
.L_0:


//--------------------- .nv.global                --------------------------
	.section	.nv.global,"aw",@nobits
.nv.global:
	.type		_ZN40_INTERNAL_ea4b6774_4_k_cu_de6fcd4b_309054cute1_E,@object
	.size		_ZN40_INTERNAL_ea4b6774_4_k_cu_de6fcd4b_309054cute1_E,(_ZN40_INTERNAL_ea4b6774_4_k_cu_de6fcd4b_309054cuda3std3__45__cpo6cbeginE - _ZN40_INTERNAL_ea4b6774_4_k_cu_de6fcd4b_309054cute1_E)
_ZN40_INTERNAL_ea4b6774_4_k_cu_de6fcd4b_309054cute1_E:
	.zero		1
	.type		_ZN40_INTERNAL_ea4b6774_4_k_cu_de6fcd4b_309054cuda3std3__45__cpo6cbeginE,@object
	.size		_ZN40_INTERNAL_ea4b6774_4_k_cu_de6fcd4b_309054cuda3std3__45__cpo6cbeginE,(_ZN40_INTERNAL_ea4b6774_4_k_cu_de6fcd4b_309054cuda3std3__48in_placeE - _ZN40_INTERNAL_ea4b6774_4_k_cu_de6fcd4b_309054cuda3std3__45__cpo6cbeginE)
_ZN40_INTERNAL_ea4b6774_4_k_cu_de6fcd4b_309054cuda3std3__45__cpo6cbeginE:
	.zero		1
	.type		_ZN40_INTERNAL_ea4b6774_4_k_cu_de6fcd4b_309054cuda3std3__48in_placeE,@object
	.size		_ZN40_INTERNAL_ea4b6774_4_k_cu_de6fcd4b_309054cuda3std3__48in_placeE,(_ZN40_INTERNAL_ea4b6774_4_k_cu_de6fcd4b_309054cuda3std6ranges3__45__cpo9iter_moveE - _ZN40_INTERNAL_ea4b6774_4_k_cu_de6fcd4b_309054cuda3std3__48in_placeE)
_ZN40_INTERNAL_ea4b6774_4_k_cu_de6fcd4b_309054cuda3std3__48in_placeE:
	.zero		1
	.type		_ZN40_INTERNAL_ea4b6774_4_k_cu_de6fcd4b_309054cuda3std6ranges3__45__cpo9iter_moveE,@object
	.size		_ZN40_INTERNAL_ea4b6774_4_k_cu_de6fcd4b_309054cuda3std6ranges3__45__cpo9iter_moveE,(_ZN40_INTERNAL_ea4b6774_4_k_cu_de6fcd4b_309054cuda3std3__45__cpo5beginE - _ZN40_INTERNAL_ea4b6774_4_k_cu_de6fcd4b_309054cuda3std6ranges3__45__cpo9iter_moveE)
_ZN40_INTERNAL_ea4b6774_4_k_cu_de6fcd4b_309054cuda3std6ranges3__45__cpo9iter_moveE:
	.zero		1
	.type		_ZN40_INTERNAL_ea4b6774_4_k_cu_de6fcd4b_309054cuda3std3__45__cpo5beginE,@object
	.size		_ZN40_INTERNAL_ea4b6774_4_k_cu_de6fcd4b_309054cuda3std3__45__cpo5beginE,(_ZN40_INTERNAL_ea4b6774_4_k_cu_de6fcd4b_309054cuda3std3__442_GLOBAL__N__ea4b6774_4_k_cu_de6fcd4b_309056ignoreE - _ZN40_INTERNAL_ea4b6774_4_k_cu_de6fcd4b_309054cuda3std3__45__cpo5beginE)
_ZN40_INTERNAL_ea4b6774_4_k_cu_de6fcd4b_309054cuda3std3__45__cpo5beginE:
	.zero		1
	.type		_ZN40_INTERNAL_ea4b6774_4_k_cu_de6fcd4b_309054cuda3std3__442_GLOBAL__N__ea4b6774_4_k_cu_de6fcd4b_309056ignoreE,@object
	.size		_ZN40_INTERNAL_ea4b6774_4_k_cu_de6fcd4b_309054cuda3std3__442_GLOBAL__N__ea4b6774_4_k_cu_de6fcd4b_309056ignoreE,(_ZN40_INTERNAL_ea4b6774_4_k_cu_de6fcd4b_309054cute7productE - _ZN40_INTERNAL_ea4b6774_4_k_cu_de6fcd4b_309054cuda3std3__442_GLOBAL__N__ea4b6774_4_k_cu_de6fcd4b_309056ignoreE)
_ZN40_INTERNAL_ea4b6774_4_k_cu_de6fcd4b_309054cuda3std3__442_GLOBAL__N__ea4b6774_4_k_cu_de6fcd4b_309056ignoreE:
	.zero		1
	.type		_ZN40_INTERNAL_ea4b6774_4_k_cu_de6fcd4b_309054cute7productE,@object
	.size		_ZN40_INTERNAL_ea4b6774_4_k_cu_de6fcd4b_309054cute7productE,(_ZN40_INTERNAL_ea4b6774_4_k_cu_de6fcd4b_309054cuda3std3__45__cpo3endE - _ZN40_INTERNAL_ea4b6774_4_k_cu_de6fcd4b_309054cute7productE)
_ZN40_INTERNAL_ea4b6774_4_k_cu_de6fcd4b_309054cute7productE:
	.zero		1
	.type		_ZN40_INTERNAL_ea4b6774_4_k_cu_de6fcd4b_309054cuda3std3__45__cpo3endE,@object
	.size		_ZN40_INTERNAL_ea4b6774_4_k_cu_de6fcd4b_309054cuda3std3__45__cpo3endE,(_ZN40_INTERNAL_ea4b6774_4_k_cu_de6fcd4b_309054cuda3std3__419piecewise_constructE - _ZN40_INTERNAL_ea4b6774_4_k_cu_de6fcd4b_309054cuda3std3__45__cpo3endE)
_ZN40_INTERNAL_ea4b6774_4_k_cu_de6fcd4b_309054cuda3std3__45__cpo3endE:
	.zero		1
	.type		_ZN40_INTERNAL_ea4b6774_4_k_cu_de6fcd4b_309054cuda3std3__419piecewise_constructE,@object
	.size		_ZN40_INTERNAL_ea4b6774_4_k_cu_de6fcd4b_309054cuda3std3__419piecewise_constructE,(_ZN40_INTERNAL_ea4b6774_4_k_cu_de6fcd4b_309054cuda3std3__45__cpo4cendE - _ZN40_INTERNAL_ea4b6774_4_k_cu_de6fcd4b_309054cuda3std3__419piecewise_constructE)
_ZN40_INTERNAL_ea4b6774_4_k_cu_de6fcd4b_309054cuda3std3__419piecewise_constructE:
	.zero		1
	.type		_ZN40_INTERNAL_ea4b6774_4_k_cu_de6fcd4b_309054cuda3std3__45__cpo4cendE,@object
	.size		_ZN40_INTERNAL_ea4b6774_4_k_cu_de6fcd4b_309054cuda3std3__45__cpo4cendE,(_ZN40_INTERNAL_ea4b6774_4_k_cu_de6fcd4b_309054cuda3std6ranges3__45__cpo4swapE - _ZN40_INTERNAL_ea4b6774_4_k_cu_de6fcd4b_309054cuda3std3__45__cpo4cendE)
_ZN40_INTERNAL_ea4b6774_4_k_cu_de6fcd4b_309054cuda3std3__45__cpo4cendE:
	.zero		1
	.type		_ZN40_INTERNAL_ea4b6774_4_k_cu_de6fcd4b_309054cuda3std6ranges3__45__cpo4swapE,@object
	.size		_ZN40_INTERNAL_ea4b6774_4_k_cu_de6fcd4b_309054cuda3std6ranges3__45__cpo4swapE,(.L_10 - _ZN40_INTERNAL_ea4b6774_4_k_cu_de6fcd4b_309054cuda3std6ranges3__45__cpo4swapE)
_ZN40_INTERNAL_ea4b6774_4_k_cu_de6fcd4b_309054cuda3std6ranges3__45__cpo4swapE:
	.zero		1
.L_10:


//--------------------- .nv.constant0._ZN7cutlass13device_kernelINS_4gemm6kernel13GemmUniversalIN4cute5tupleIJiiiiEEENS1_10collective13CollectiveMmaINS1_35MainloopSm100TmaUmmaWarpSpecializedILi2ELi2ELi4ENS5_IJNS4_1CILi1EEESB_SB_EEEEENS5_IJNSA_ILi128EEENSA_ILi64EEESE_EEENS_10bfloat16_tENS5_IJlSB_lEEESH_SI_NS4_8TiledMMAINS4_8MMA_AtomIJNS4_20SM100_MMA_F16BF16_SSISH_SH_fLi128ELi64ELNS4_4UMMA5MajorE0ELSN_0ELNSM_7ScaleInE0ELSO_0EEEEEENS4_6LayoutISC_NS5_IJNSA_ILi0EEESS_SS_EEEEENS5_IJNS4_10UnderscoreESV_SV_EEEEENS4_13SM90_TMA_LOADENS4_14ComposedLayoutINS4_7SwizzleILi3ELi4ELi3EEENS4_18smem_ptr_flag_bitsILi16EEENSR_INS5_IJNSA_ILi8EEESF_EEENS5_IJSF_SB_EEEEEEEvNS4_8identityESY_S18_vS19_EENS_8epilogue10collective18CollectiveEpilogueINS1B_23Sm100TmaWarpSpecializedILi3ELi2ELi32ELb1ELb0EEEJSG_NS5_IJNSR_ISE_SB_EENSR_INSA_ILi32EEESB_EEEEESH_SI_SH_SI_NS1B_6fusion15FusionCallbacksIS1F_NS1K_17LinearCombinationISH_fSH_fLNS_15FloatRoundStyleE2EEESG_S1J_JEEENS4_5SM1004TMEM4LOAD26SM100_TMEM_LOAD_32dp32b32xESY_NSZ_INS10_ILi2ELi4ELi3EEES13_NSR_INS5_IJS14_S1H_EEENS5_IJS1H_SB_EEEEEEENS4_39AutoVectorizingCopyWithAssumedAlignmentILi128EEENS4_14SM90_TMA_STOREES1Y_S20_S20_EEEvvEEEEvNT_6ParamsE --------------------------
	.section	.nv.constant0._ZN7cutlass13device_kernelINS_4gemm6kernel13GemmUniversalIN4cute5tupleIJiiiiEEENS1_10collective13CollectiveMmaINS1_35MainloopSm100TmaUmmaWarpSpecializedILi2ELi2ELi4ENS5_IJNS4_1CILi1EEESB_SB_EEEEENS5_IJNSA_ILi128EEENSA_ILi64EEESE_EEENS_10bfloat16_tENS5_IJlSB_lEEESH_SI_NS4_8TiledMMAINS4_8MMA_AtomIJNS4_20SM100_MMA_F16BF16_SSISH_SH_fLi128ELi64ELNS4_4UMMA5MajorE0ELSN_0ELNSM_7ScaleInE0ELSO_0EEEEEENS4_6LayoutISC_NS5_IJNSA_ILi0EEESS_SS_EEEEENS5_IJNS4_10UnderscoreESV_SV_EEEEENS4_13SM90_TMA_LOADENS4_14ComposedLayoutINS4_7SwizzleILi3ELi4ELi3EEENS4_18smem_ptr_flag_bitsILi16EEENSR_INS5_IJNSA_ILi8EEESF_EEENS5_IJSF_SB_EEEEEEEvNS4_8identityESY_S18_vS19_EENS_8epilogue10collective18CollectiveEpilogueINS1B_23Sm100TmaWarpSpecializedILi3ELi2ELi32ELb1ELb0EEEJSG_NS5_IJNSR_ISE_SB_EENSR_INSA_ILi32EEESB_EEEEESH_SI_SH_SI_NS1B_6fusion15FusionCallbacksIS1F_NS1K_17LinearCombinationISH_fSH_fLNS_15FloatRoundStyleE2EEESG_S1J_JEEENS4_5SM1004TMEM4LOAD26SM100_TMEM_LOAD_32dp32b32xESY_NSZ_INS10_ILi2ELi4ELi3EEES13_NSR_INS5_IJS14_S1H_EEENS5_IJS1H_SB_EEEEEEENS4_39AutoVectorizingCopyWithAssumedAlignmentILi128EEENS4_14SM90_TMA_STOREES1Y_S20_S20_EEEvvEEEEvNT_6ParamsE,"a",@progbits
	.sectionflags	@""
	.align	4
.nv.constant0._ZN7cutlass13device_kernelINS_4gemm6kernel13GemmUniversalIN4cute5tupleIJiiiiEEENS1_10collective13CollectiveMmaINS1_35MainloopSm100TmaUmmaWarpSpecializedILi2ELi2ELi4ENS5_IJNS4_1CILi1EEESB_SB_EEEEENS5_IJNSA_ILi128EEENSA_ILi64EEESE_EEENS_10bfloat16_tENS5_IJlSB_lEEESH_SI_NS4_8TiledMMAINS4_8MMA_AtomIJNS4_20SM100_MMA_F16BF16_SSISH_SH_fLi128ELi64ELNS4_4UMMA5MajorE0ELSN_0ELNSM_7ScaleInE0ELSO_0EEEEEENS4_6LayoutISC_NS5_IJNSA_ILi0EEESS_SS_EEEEENS5_IJNS4_10UnderscoreESV_SV_EEEEENS4_13SM90_TMA_LOADENS4_14ComposedLayoutINS4_7SwizzleILi3ELi4ELi3EEENS4_18smem_ptr_flag_bitsILi16EEENSR_INS5_IJNSA_ILi8EEESF_EEENS5_IJSF_SB_EEEEEEEvNS4_8identityESY_S18_vS19_EENS_8epilogue10collective18CollectiveEpilogueINS1B_23Sm100TmaWarpSpecializedILi3ELi2ELi32ELb1ELb0EEEJSG_NS5_IJNSR_ISE_SB_EENSR_INSA_ILi32EEESB_EEEEESH_SI_SH_SI_NS1B_6fusion15FusionCallbacksIS1F_NS1K_17LinearCombinationISH_fSH_fLNS_15FloatRoundStyleE2EEESG_S1J_JEEENS4_5SM1004TMEM4LOAD26SM100_TMEM_LOAD_32dp32b32xESY_NSZ_INS10_ILi2ELi4ELi3EEES13_NSR_INS5_IJS14_S1H_EEENS5_IJS1H_SB_EEEEEEENS4_39AutoVectorizingCopyWithAssumedAlignmentILi128EEENS4_14SM90_TMA_STOREES1Y_S20_S20_EEEvvEEEEvNT_6ParamsE:
	.zero		2944


//--------------------- SYMBOLS --------------------------

	.type		.nv.reservedSmem.offset0,@object
	.size		.nv.reservedSmem.offset0,0x4
	.type		.nv.reservedSmem.cap,@object
	.size		.nv.reservedSmem.cap,0x4
	.type		__assertfail,@function
